//
// Generated by NVIDIA NVVM Compiler
//
// Compiler Build ID: CL-36424714
// Cuda compilation tools, release 13.0, V13.0.88
// Based on NVVM 20.0.0
//

.version 9.0
.target sm_100
.address_size 64

	// .globl	_Z5sobelPhS_Pijjt
// _ZZ5sobelPhS_PijjtE4mask has been demoted

.visible .entry _Z5sobelPhS_Pijjt(
	.param .u64 .ptr .align 1 _Z5sobelPhS_Pijjt_param_0,
	.param .u64 .ptr .align 1 _Z5sobelPhS_Pijjt_param_1,
	.param .u64 .ptr .align 1 _Z5sobelPhS_Pijjt_param_2,
	.param .u32 _Z5sobelPhS_Pijjt_param_3,
	.param .u32 _Z5sobelPhS_Pijjt_param_4,
	.param .u16 _Z5sobelPhS_Pijjt_param_5
)
{
	.reg .pred 	%p<159>;
	.reg .b16 	%rs<4>;
	.reg .b32 	%r<746>;
	.reg .b64 	%rd<415>;
	.reg .b64 	%fd<612>;
	// demoted variable
	.shared .align 4 .b8 _ZZ5sobelPhS_PijjtE4mask[200];
	ld.param.u64 	%rd3, [_Z5sobelPhS_Pijjt_param_2];
	mov.u32 	%r745, %tid.x;
	setp.gt.u32 	%p22, %r745, 4;
	@%p22 bra 	$L__BB0_2;
	cvta.to.global.u64 	%rd4, %rd3;
	mul.lo.s32 	%r134, %r745, 5;
	mov.u32 	%r135, _ZZ5sobelPhS_PijjtE4mask;
	mad.lo.s32 	%r136, %r745, 20, %r135;
	mul.wide.u32 	%rd5, %r134, 4;
	add.s64 	%rd6, %rd4, %rd5;
	ld.global.u32 	%r137, [%rd6];
	st.shared.u32 	[%r136], %r137;
	ld.global.u32 	%r138, [%rd6+4];
	st.shared.u32 	[%r136+4], %r138;
	ld.global.u32 	%r139, [%rd6+8];
	st.shared.u32 	[%r136+8], %r139;
	ld.global.u32 	%r140, [%rd6+12];
	st.shared.u32 	[%r136+12], %r140;
	ld.global.u32 	%r141, [%rd6+16];
	st.shared.u32 	[%r136+16], %r141;
	ld.global.u32 	%r142, [%rd6+100];
	st.shared.u32 	[%r136+100], %r142;
	ld.global.u32 	%r143, [%rd6+104];
	st.shared.u32 	[%r136+104], %r143;
	ld.global.u32 	%r144, [%rd6+108];
	st.shared.u32 	[%r136+108], %r144;
	ld.global.u32 	%r145, [%rd6+112];
	st.shared.u32 	[%r136+112], %r145;
	ld.global.u32 	%r146, [%rd6+116];
	st.shared.u32 	[%r136+116], %r146;
$L__BB0_2:
	ld.param.u32 	%r659, [_Z5sobelPhS_Pijjt_param_3];
	bar.sync 	0;
	setp.ge.u32 	%p23, %r745, %r659;
	@%p23 bra 	$L__BB0_105;
	ld.param.u16 	%rs2, [_Z5sobelPhS_Pijjt_param_5];
	ld.param.u32 	%r660, [_Z5sobelPhS_Pijjt_param_3];
	cvt.u32.u16 	%r147, %rs2;
	mov.u32 	%r148, %ctaid.x;
	add.s32 	%r149, %r148, -2;
	mul.lo.s32 	%r150, %r149, %r660;
	ld.shared.u32 	%r2, [_ZZ5sobelPhS_PijjtE4mask];
	ld.shared.u32 	%r3, [_ZZ5sobelPhS_PijjtE4mask+20];
	ld.shared.u32 	%r4, [_ZZ5sobelPhS_PijjtE4mask+40];
	ld.shared.u32 	%r5, [_ZZ5sobelPhS_PijjtE4mask+60];
	ld.shared.u32 	%r6, [_ZZ5sobelPhS_PijjtE4mask+80];
	add.s32 	%r151, %r150, %r660;
	ld.shared.u32 	%r7, [_ZZ5sobelPhS_PijjtE4mask+4];
	ld.shared.u32 	%r8, [_ZZ5sobelPhS_PijjtE4mask+24];
	ld.shared.u32 	%r9, [_ZZ5sobelPhS_PijjtE4mask+44];
	ld.shared.u32 	%r10, [_ZZ5sobelPhS_PijjtE4mask+64];
	ld.shared.u32 	%r11, [_ZZ5sobelPhS_PijjtE4mask+84];
	ld.shared.u32 	%r12, [_ZZ5sobelPhS_PijjtE4mask+8];
	ld.shared.u32 	%r13, [_ZZ5sobelPhS_PijjtE4mask+28];
	ld.shared.u32 	%r14, [_ZZ5sobelPhS_PijjtE4mask+48];
	ld.shared.u32 	%r15, [_ZZ5sobelPhS_PijjtE4mask+68];
	ld.shared.u32 	%r16, [_ZZ5sobelPhS_PijjtE4mask+88];
	shl.b32 	%r152, %r660, 1;
	add.s32 	%r153, %r151, %r152;
	ld.shared.u32 	%r17, [_ZZ5sobelPhS_PijjtE4mask+12];
	ld.shared.u32 	%r18, [_ZZ5sobelPhS_PijjtE4mask+32];
	ld.shared.u32 	%r19, [_ZZ5sobelPhS_PijjtE4mask+52];
	ld.shared.u32 	%r20, [_ZZ5sobelPhS_PijjtE4mask+72];
	ld.shared.u32 	%r21, [_ZZ5sobelPhS_PijjtE4mask+92];
	add.s32 	%r154, %r153, %r660;
	ld.shared.u32 	%r22, [_ZZ5sobelPhS_PijjtE4mask+16];
	ld.shared.u32 	%r23, [_ZZ5sobelPhS_PijjtE4mask+36];
	ld.shared.u32 	%r24, [_ZZ5sobelPhS_PijjtE4mask+56];
	ld.shared.u32 	%r25, [_ZZ5sobelPhS_PijjtE4mask+76];
	ld.shared.u32 	%r26, [_ZZ5sobelPhS_PijjtE4mask+96];
	ld.shared.u32 	%r27, [_ZZ5sobelPhS_PijjtE4mask+100];
	ld.shared.u32 	%r28, [_ZZ5sobelPhS_PijjtE4mask+120];
	ld.shared.u32 	%r29, [_ZZ5sobelPhS_PijjtE4mask+140];
	ld.shared.u32 	%r30, [_ZZ5sobelPhS_PijjtE4mask+160];
	ld.shared.u32 	%r31, [_ZZ5sobelPhS_PijjtE4mask+180];
	ld.shared.u32 	%r32, [_ZZ5sobelPhS_PijjtE4mask+104];
	ld.shared.u32 	%r33, [_ZZ5sobelPhS_PijjtE4mask+124];
	ld.shared.u32 	%r34, [_ZZ5sobelPhS_PijjtE4mask+144];
	ld.shared.u32 	%r35, [_ZZ5sobelPhS_PijjtE4mask+164];
	ld.shared.u32 	%r36, [_ZZ5sobelPhS_PijjtE4mask+184];
	ld.shared.u32 	%r37, [_ZZ5sobelPhS_PijjtE4mask+108];
	ld.shared.u32 	%r38, [_ZZ5sobelPhS_PijjtE4mask+128];
	ld.shared.u32 	%r39, [_ZZ5sobelPhS_PijjtE4mask+148];
	ld.shared.u32 	%r40, [_ZZ5sobelPhS_PijjtE4mask+168];
	ld.shared.u32 	%r41, [_ZZ5sobelPhS_PijjtE4mask+188];
	ld.shared.u32 	%r42, [_ZZ5sobelPhS_PijjtE4mask+112];
	ld.shared.u32 	%r43, [_ZZ5sobelPhS_PijjtE4mask+132];
	ld.shared.u32 	%r44, [_ZZ5sobelPhS_PijjtE4mask+152];
	ld.shared.u32 	%r45, [_ZZ5sobelPhS_PijjtE4mask+172];
	ld.shared.u32 	%r46, [_ZZ5sobelPhS_PijjtE4mask+192];
	ld.shared.u32 	%r47, [_ZZ5sobelPhS_PijjtE4mask+116];
	ld.shared.u32 	%r48, [_ZZ5sobelPhS_PijjtE4mask+136];
	ld.shared.u32 	%r49, [_ZZ5sobelPhS_PijjtE4mask+156];
	ld.shared.u32 	%r50, [_ZZ5sobelPhS_PijjtE4mask+176];
	ld.shared.u32 	%r51, [_ZZ5sobelPhS_PijjtE4mask+196];
	add.s32 	%r155, %r745, %r150;
	add.s32 	%r156, %r155, 2;
	mad.lo.s32 	%r744, %r156, %r147, 2;
	add.s32 	%r157, %r745, %r151;
	add.s32 	%r158, %r157, 2;
	mad.lo.s32 	%r743, %r158, %r147, 2;
	mad.lo.s32 	%r159, %r148, %r660, %r745;
	add.s32 	%r160, %r159, 2;
	mad.lo.s32 	%r742, %r160, %r147, 2;
	add.s32 	%r161, %r745, %r153;
	add.s32 	%r162, %r161, 2;
	mad.lo.s32 	%r741, %r162, %r147, 2;
	add.s32 	%r163, %r745, %r154;
	add.s32 	%r164, %r163, 2;
	mad.lo.s32 	%r740, %r164, %r147, 2;
	mad.lo.s32 	%r725, %r155, %r147, 2;
	add.s32 	%r739, %r725, %r147;
	mad.lo.s32 	%r726, %r157, %r147, 2;
	add.s32 	%r738, %r726, %r147;
	mad.lo.s32 	%r727, %r159, %r147, 2;
	add.s32 	%r737, %r727, %r147;
	mad.lo.s32 	%r728, %r161, %r147, 2;
	add.s32 	%r736, %r728, %r147;
	mad.lo.s32 	%r729, %r163, %r147, 2;
	add.s32 	%r735, %r729, %r147;
	add.s32 	%r165, %r155, -1;
	mad.lo.s32 	%r734, %r165, %r147, 2;
	add.s32 	%r166, %r157, -1;
	mad.lo.s32 	%r733, %r166, %r147, 2;
	add.s32 	%r167, %r159, -1;
	mad.lo.s32 	%r732, %r167, %r147, 2;
	add.s32 	%r168, %r161, -1;
	mad.lo.s32 	%r731, %r168, %r147, 2;
	add.s32 	%r169, %r163, -1;
	mad.lo.s32 	%r730, %r169, %r147, 2;
	add.s32 	%r170, %r163, -2;
	mad.lo.s32 	%r724, %r170, %r147, 2;
	add.s32 	%r171, %r161, -2;
	mad.lo.s32 	%r723, %r171, %r147, 2;
	add.s32 	%r172, %r159, -2;
	mad.lo.s32 	%r722, %r172, %r147, 2;
	add.s32 	%r173, %r157, -2;
	mad.lo.s32 	%r721, %r173, %r147, 2;
	add.s32 	%r174, %r155, -2;
	mad.lo.s32 	%r720, %r174, %r147, 2;
$L__BB0_4:
	ld.param.u32 	%r692, [_Z5sobelPhS_Pijjt_param_4];
	ld.param.u32 	%r661, [_Z5sobelPhS_Pijjt_param_3];
	setp.gt.u32 	%p24, %r745, 1;
	add.s32 	%r175, %r745, -2;
	setp.lt.u32 	%p25, %r175, %r661;
	and.pred  	%p26, %p24, %p25;
	mov.u32 	%r176, %ctaid.x;
	setp.gt.u32 	%p27, %r176, 1;
	add.s32 	%r177, %r176, -2;
	setp.lt.u32 	%p28, %r177, %r692;
	and.pred  	%p1, %p27, %p28;
	and.pred  	%p2, %p26, %p1;
	mov.f64 	%fd465, 0d0000000000000000;
	not.pred 	%p30, %p2;
	mov.f64 	%fd466, %fd465;
	mov.f64 	%fd467, %fd465;
	@%p30 bra 	$L__BB0_6;
	ld.param.u64 	%rd364, [_Z5sobelPhS_Pijjt_param_0];
	add.s32 	%r178, %r720, -1;
	add.s32 	%r179, %r720, -2;
	cvt.u64.u32 	%rd7, %r720;
	cvta.to.global.u64 	%rd8, %rd364;
	add.s64 	%rd9, %rd8, %rd7;
	ld.global.u8 	%r180, [%rd9];
	cvt.u64.u32 	%rd10, %r178;
	add.s64 	%rd11, %rd8, %rd10;
	ld.global.u8 	%r181, [%rd11];
	cvt.u64.u32 	%rd12, %r179;
	add.s64 	%rd13, %rd8, %rd12;
	ld.global.u8 	%r182, [%rd13];
	mul.lo.s32 	%r183, %r2, %r180;
	cvt.rn.f64.s32 	%fd465, %r183;
	mul.lo.s32 	%r184, %r2, %r181;
	cvt.rn.f64.s32 	%fd466, %r184;
	mul.lo.s32 	%r185, %r2, %r182;
	cvt.rn.f64.s32 	%fd467, %r185;
$L__BB0_6:
	ld.param.u32 	%r662, [_Z5sobelPhS_Pijjt_param_3];
	add.s32 	%r186, %r745, -1;
	setp.lt.u32 	%p31, %r186, %r662;
	and.pred  	%p3, %p31, %p1;
	not.pred 	%p32, %p3;
	@%p32 bra 	$L__BB0_8;
	ld.param.u64 	%rd365, [_Z5sobelPhS_Pijjt_param_0];
	add.s32 	%r187, %r734, -1;
	add.s32 	%r188, %r734, -2;
	cvt.u64.u32 	%rd14, %r734;
	cvta.to.global.u64 	%rd15, %rd365;
	add.s64 	%rd16, %rd15, %rd14;
	ld.global.u8 	%r189, [%rd16];
	cvt.u64.u32 	%rd17, %r187;
	add.s64 	%rd18, %rd15, %rd17;
	ld.global.u8 	%r190, [%rd18];
	cvt.u64.u32 	%rd19, %r188;
	add.s64 	%rd20, %rd15, %rd19;
	ld.global.u8 	%r191, [%rd20];
	mul.lo.s32 	%r192, %r3, %r189;
	cvt.rn.f64.s32 	%fd302, %r192;
	add.f64 	%fd465, %fd465, %fd302;
	mul.lo.s32 	%r193, %r3, %r190;
	cvt.rn.f64.s32 	%fd303, %r193;
	add.f64 	%fd466, %fd466, %fd303;
	mul.lo.s32 	%r194, %r3, %r191;
	cvt.rn.f64.s32 	%fd304, %r194;
	add.f64 	%fd467, %fd467, %fd304;
$L__BB0_8:
	ld.param.u32 	%r663, [_Z5sobelPhS_Pijjt_param_3];
	setp.lt.u32 	%p33, %r745, %r663;
	and.pred  	%p4, %p33, %p1;
	not.pred 	%p34, %p4;
	@%p34 bra 	$L__BB0_10;
	ld.param.u64 	%rd366, [_Z5sobelPhS_Pijjt_param_0];
	add.s32 	%r195, %r725, -1;
	add.s32 	%r196, %r725, -2;
	cvt.u64.u32 	%rd21, %r725;
	cvta.to.global.u64 	%rd22, %rd366;
	add.s64 	%rd23, %rd22, %rd21;
	ld.global.u8 	%r197, [%rd23];
	cvt.u64.u32 	%rd24, %r195;
	add.s64 	%rd25, %rd22, %rd24;
	ld.global.u8 	%r198, [%rd25];
	cvt.u64.u32 	%rd26, %r196;
	add.s64 	%rd27, %rd22, %rd26;
	ld.global.u8 	%r199, [%rd27];
	mul.lo.s32 	%r200, %r4, %r197;
	cvt.rn.f64.s32 	%fd305, %r200;
	add.f64 	%fd465, %fd465, %fd305;
	mul.lo.s32 	%r201, %r4, %r198;
	cvt.rn.f64.s32 	%fd306, %r201;
	add.f64 	%fd466, %fd466, %fd306;
	mul.lo.s32 	%r202, %r4, %r199;
	cvt.rn.f64.s32 	%fd307, %r202;
	add.f64 	%fd467, %fd467, %fd307;
$L__BB0_10:
	ld.param.u32 	%r693, [_Z5sobelPhS_Pijjt_param_4];
	ld.param.u32 	%r664, [_Z5sobelPhS_Pijjt_param_3];
	add.s32 	%r104, %r745, 1;
	setp.lt.u32 	%p35, %r104, %r664;
	mov.u32 	%r203, %ctaid.x;
	setp.gt.u32 	%p36, %r203, 1;
	add.s32 	%r204, %r203, -2;
	setp.lt.u32 	%p37, %r204, %r693;
	and.pred  	%p38, %p36, %p37;
	and.pred  	%p5, %p35, %p38;
	not.pred 	%p40, %p5;
	@%p40 bra 	$L__BB0_12;
	ld.param.u64 	%rd367, [_Z5sobelPhS_Pijjt_param_0];
	add.s32 	%r205, %r739, -1;
	add.s32 	%r206, %r739, -2;
	cvt.u64.u32 	%rd28, %r739;
	cvta.to.global.u64 	%rd29, %rd367;
	add.s64 	%rd30, %rd29, %rd28;
	ld.global.u8 	%r207, [%rd30];
	cvt.u64.u32 	%rd31, %r205;
	add.s64 	%rd32, %rd29, %rd31;
	ld.global.u8 	%r208, [%rd32];
	cvt.u64.u32 	%rd33, %r206;
	add.s64 	%rd34, %rd29, %rd33;
	ld.global.u8 	%r209, [%rd34];
	mul.lo.s32 	%r210, %r5, %r207;
	cvt.rn.f64.s32 	%fd308, %r210;
	add.f64 	%fd465, %fd465, %fd308;
	mul.lo.s32 	%r211, %r5, %r208;
	cvt.rn.f64.s32 	%fd309, %r211;
	add.f64 	%fd466, %fd466, %fd309;
	mul.lo.s32 	%r212, %r5, %r209;
	cvt.rn.f64.s32 	%fd310, %r212;
	add.f64 	%fd467, %fd467, %fd310;
$L__BB0_12:
	ld.param.u32 	%r694, [_Z5sobelPhS_Pijjt_param_4];
	ld.param.u32 	%r665, [_Z5sobelPhS_Pijjt_param_3];
	add.s32 	%r105, %r104, 1;
	setp.ge.u32 	%p41, %r105, %r665;
	mov.u32 	%r213, %ctaid.x;
	setp.gt.u32 	%p42, %r213, 1;
	add.s32 	%r214, %r213, -2;
	setp.lt.u32 	%p43, %r214, %r694;
	and.pred  	%p44, %p42, %p43;
	not.pred 	%p46, %p44;
	or.pred  	%p47, %p41, %p46;
	@%p47 bra 	$L__BB0_14;
	ld.param.u64 	%rd368, [_Z5sobelPhS_Pijjt_param_0];
	add.s32 	%r215, %r744, -1;
	add.s32 	%r216, %r744, -2;
	cvt.u64.u32 	%rd35, %r744;
	cvta.to.global.u64 	%rd36, %rd368;
	add.s64 	%rd37, %rd36, %rd35;
	ld.global.u8 	%r217, [%rd37];
	cvt.u64.u32 	%rd38, %r215;
	add.s64 	%rd39, %rd36, %rd38;
	ld.global.u8 	%r218, [%rd39];
	cvt.u64.u32 	%rd40, %r216;
	add.s64 	%rd41, %rd36, %rd40;
	ld.global.u8 	%r219, [%rd41];
	mul.lo.s32 	%r220, %r6, %r217;
	cvt.rn.f64.s32 	%fd311, %r220;
	add.f64 	%fd465, %fd465, %fd311;
	mul.lo.s32 	%r221, %r6, %r218;
	cvt.rn.f64.s32 	%fd312, %r221;
	add.f64 	%fd466, %fd466, %fd312;
	mul.lo.s32 	%r222, %r6, %r219;
	cvt.rn.f64.s32 	%fd313, %r222;
	add.f64 	%fd467, %fd467, %fd313;
$L__BB0_14:
	ld.param.u32 	%r695, [_Z5sobelPhS_Pijjt_param_4];
	ld.param.u32 	%r666, [_Z5sobelPhS_Pijjt_param_3];
	mov.u32 	%r223, %ctaid.x;
	add.s32 	%r225, %r223, -1;
	setp.lt.u32 	%p48, %r225, %r695;
	setp.gt.u32 	%p49, %r745, 1;
	add.s32 	%r226, %r745, -2;
	setp.lt.u32 	%p50, %r226, %r666;
	and.pred  	%p51, %p50, %p48;
	and.pred  	%p6, %p51, %p49;
	not.pred 	%p52, %p6;
	@%p52 bra 	$L__BB0_16;
	ld.param.u64 	%rd369, [_Z5sobelPhS_Pijjt_param_0];
	add.s32 	%r227, %r721, -1;
	add.s32 	%r228, %r721, -2;
	cvt.u64.u32 	%rd42, %r721;
	cvta.to.global.u64 	%rd43, %rd369;
	add.s64 	%rd44, %rd43, %rd42;
	ld.global.u8 	%r229, [%rd44];
	cvt.u64.u32 	%rd45, %r227;
	add.s64 	%rd46, %rd43, %rd45;
	ld.global.u8 	%r230, [%rd46];
	cvt.u64.u32 	%rd47, %r228;
	add.s64 	%rd48, %rd43, %rd47;
	ld.global.u8 	%r231, [%rd48];
	mul.lo.s32 	%r232, %r7, %r229;
	cvt.rn.f64.s32 	%fd314, %r232;
	add.f64 	%fd465, %fd465, %fd314;
	mul.lo.s32 	%r233, %r7, %r230;
	cvt.rn.f64.s32 	%fd315, %r233;
	add.f64 	%fd466, %fd466, %fd315;
	mul.lo.s32 	%r234, %r7, %r231;
	cvt.rn.f64.s32 	%fd316, %r234;
	add.f64 	%fd467, %fd467, %fd316;
$L__BB0_16:
	ld.param.u32 	%r696, [_Z5sobelPhS_Pijjt_param_4];
	ld.param.u32 	%r667, [_Z5sobelPhS_Pijjt_param_3];
	add.s32 	%r235, %r745, -1;
	setp.lt.u32 	%p53, %r235, %r667;
	mov.u32 	%r236, %ctaid.x;
	add.s32 	%r238, %r236, -1;
	setp.lt.u32 	%p54, %r238, %r696;
	and.pred  	%p7, %p53, %p54;
	not.pred 	%p55, %p7;
	@%p55 bra 	$L__BB0_18;
	ld.param.u64 	%rd370, [_Z5sobelPhS_Pijjt_param_0];
	add.s32 	%r239, %r733, -1;
	add.s32 	%r240, %r733, -2;
	cvt.u64.u32 	%rd49, %r733;
	cvta.to.global.u64 	%rd50, %rd370;
	add.s64 	%rd51, %rd50, %rd49;
	ld.global.u8 	%r241, [%rd51];
	cvt.u64.u32 	%rd52, %r239;
	add.s64 	%rd53, %rd50, %rd52;
	ld.global.u8 	%r242, [%rd53];
	cvt.u64.u32 	%rd54, %r240;
	add.s64 	%rd55, %rd50, %rd54;
	ld.global.u8 	%r243, [%rd55];
	mul.lo.s32 	%r244, %r8, %r241;
	cvt.rn.f64.s32 	%fd317, %r244;
	add.f64 	%fd465, %fd465, %fd317;
	mul.lo.s32 	%r245, %r8, %r242;
	cvt.rn.f64.s32 	%fd318, %r245;
	add.f64 	%fd466, %fd466, %fd318;
	mul.lo.s32 	%r246, %r8, %r243;
	cvt.rn.f64.s32 	%fd319, %r246;
	add.f64 	%fd467, %fd467, %fd319;
$L__BB0_18:
	ld.param.u32 	%r697, [_Z5sobelPhS_Pijjt_param_4];
	ld.param.u32 	%r668, [_Z5sobelPhS_Pijjt_param_3];
	setp.lt.u32 	%p56, %r745, %r668;
	mov.u32 	%r247, %ctaid.x;
	add.s32 	%r249, %r247, -1;
	setp.lt.u32 	%p57, %r249, %r697;
	and.pred  	%p8, %p56, %p57;
	not.pred 	%p58, %p8;
	@%p58 bra 	$L__BB0_20;
	ld.param.u64 	%rd371, [_Z5sobelPhS_Pijjt_param_0];
	add.s32 	%r250, %r726, -1;
	add.s32 	%r251, %r726, -2;
	cvt.u64.u32 	%rd56, %r726;
	cvta.to.global.u64 	%rd57, %rd371;
	add.s64 	%rd58, %rd57, %rd56;
	ld.global.u8 	%r252, [%rd58];
	cvt.u64.u32 	%rd59, %r250;
	add.s64 	%rd60, %rd57, %rd59;
	ld.global.u8 	%r253, [%rd60];
	cvt.u64.u32 	%rd61, %r251;
	add.s64 	%rd62, %rd57, %rd61;
	ld.global.u8 	%r254, [%rd62];
	mul.lo.s32 	%r255, %r9, %r252;
	cvt.rn.f64.s32 	%fd320, %r255;
	add.f64 	%fd465, %fd465, %fd320;
	mul.lo.s32 	%r256, %r9, %r253;
	cvt.rn.f64.s32 	%fd321, %r256;
	add.f64 	%fd466, %fd466, %fd321;
	mul.lo.s32 	%r257, %r9, %r254;
	cvt.rn.f64.s32 	%fd322, %r257;
	add.f64 	%fd467, %fd467, %fd322;
$L__BB0_20:
	ld.param.u32 	%r698, [_Z5sobelPhS_Pijjt_param_4];
	ld.param.u32 	%r669, [_Z5sobelPhS_Pijjt_param_3];
	setp.lt.u32 	%p59, %r104, %r669;
	mov.u32 	%r258, %ctaid.x;
	add.s32 	%r260, %r258, -1;
	setp.lt.u32 	%p60, %r260, %r698;
	and.pred  	%p9, %p59, %p60;
	not.pred 	%p61, %p9;
	@%p61 bra 	$L__BB0_22;
	ld.param.u64 	%rd372, [_Z5sobelPhS_Pijjt_param_0];
	add.s32 	%r261, %r738, -1;
	add.s32 	%r262, %r738, -2;
	cvt.u64.u32 	%rd63, %r738;
	cvta.to.global.u64 	%rd64, %rd372;
	add.s64 	%rd65, %rd64, %rd63;
	ld.global.u8 	%r263, [%rd65];
	cvt.u64.u32 	%rd66, %r261;
	add.s64 	%rd67, %rd64, %rd66;
	ld.global.u8 	%r264, [%rd67];
	cvt.u64.u32 	%rd68, %r262;
	add.s64 	%rd69, %rd64, %rd68;
	ld.global.u8 	%r265, [%rd69];
	mul.lo.s32 	%r266, %r10, %r263;
	cvt.rn.f64.s32 	%fd323, %r266;
	add.f64 	%fd465, %fd465, %fd323;
	mul.lo.s32 	%r267, %r10, %r264;
	cvt.rn.f64.s32 	%fd324, %r267;
	add.f64 	%fd466, %fd466, %fd324;
	mul.lo.s32 	%r268, %r10, %r265;
	cvt.rn.f64.s32 	%fd325, %r268;
	add.f64 	%fd467, %fd467, %fd325;
$L__BB0_22:
	ld.param.u32 	%r699, [_Z5sobelPhS_Pijjt_param_4];
	ld.param.u32 	%r670, [_Z5sobelPhS_Pijjt_param_3];
	setp.ge.u32 	%p62, %r105, %r670;
	mov.u32 	%r269, %ctaid.x;
	add.s32 	%r271, %r269, -1;
	setp.ge.u32 	%p63, %r271, %r699;
	or.pred  	%p64, %p62, %p63;
	@%p64 bra 	$L__BB0_24;
	ld.param.u64 	%rd373, [_Z5sobelPhS_Pijjt_param_0];
	add.s32 	%r272, %r743, -1;
	add.s32 	%r273, %r743, -2;
	cvt.u64.u32 	%rd70, %r743;
	cvta.to.global.u64 	%rd71, %rd373;
	add.s64 	%rd72, %rd71, %rd70;
	ld.global.u8 	%r274, [%rd72];
	cvt.u64.u32 	%rd73, %r272;
	add.s64 	%rd74, %rd71, %rd73;
	ld.global.u8 	%r275, [%rd74];
	cvt.u64.u32 	%rd75, %r273;
	add.s64 	%rd76, %rd71, %rd75;
	ld.global.u8 	%r276, [%rd76];
	mul.lo.s32 	%r277, %r11, %r274;
	cvt.rn.f64.s32 	%fd326, %r277;
	add.f64 	%fd465, %fd465, %fd326;
	mul.lo.s32 	%r278, %r11, %r275;
	cvt.rn.f64.s32 	%fd327, %r278;
	add.f64 	%fd466, %fd466, %fd327;
	mul.lo.s32 	%r279, %r11, %r276;
	cvt.rn.f64.s32 	%fd328, %r279;
	add.f64 	%fd467, %fd467, %fd328;
$L__BB0_24:
	ld.param.u32 	%r700, [_Z5sobelPhS_Pijjt_param_4];
	ld.param.u32 	%r671, [_Z5sobelPhS_Pijjt_param_3];
	mov.u32 	%r280, %ctaid.x;
	setp.lt.u32 	%p65, %r280, %r700;
	setp.gt.u32 	%p66, %r745, 1;
	add.s32 	%r281, %r745, -2;
	setp.lt.u32 	%p67, %r281, %r671;
	and.pred  	%p68, %p67, %p65;
	and.pred  	%p10, %p68, %p66;
	not.pred 	%p69, %p10;
	@%p69 bra 	$L__BB0_26;
	ld.param.u64 	%rd374, [_Z5sobelPhS_Pijjt_param_0];
	add.s32 	%r282, %r722, -1;
	add.s32 	%r283, %r722, -2;
	cvt.u64.u32 	%rd77, %r722;
	cvta.to.global.u64 	%rd78, %rd374;
	add.s64 	%rd79, %rd78, %rd77;
	ld.global.u8 	%r284, [%rd79];
	cvt.u64.u32 	%rd80, %r282;
	add.s64 	%rd81, %rd78, %rd80;
	ld.global.u8 	%r285, [%rd81];
	cvt.u64.u32 	%rd82, %r283;
	add.s64 	%rd83, %rd78, %rd82;
	ld.global.u8 	%r286, [%rd83];
	mul.lo.s32 	%r287, %r12, %r284;
	cvt.rn.f64.s32 	%fd329, %r287;
	add.f64 	%fd465, %fd465, %fd329;
	mul.lo.s32 	%r288, %r12, %r285;
	cvt.rn.f64.s32 	%fd330, %r288;
	add.f64 	%fd466, %fd466, %fd330;
	mul.lo.s32 	%r289, %r12, %r286;
	cvt.rn.f64.s32 	%fd331, %r289;
	add.f64 	%fd467, %fd467, %fd331;
$L__BB0_26:
	ld.param.u32 	%r701, [_Z5sobelPhS_Pijjt_param_4];
	ld.param.u32 	%r672, [_Z5sobelPhS_Pijjt_param_3];
	add.s32 	%r290, %r745, -1;
	setp.lt.u32 	%p70, %r290, %r672;
	mov.u32 	%r291, %ctaid.x;
	setp.lt.u32 	%p71, %r291, %r701;
	and.pred  	%p11, %p70, %p71;
	not.pred 	%p72, %p11;
	@%p72 bra 	$L__BB0_28;
	ld.param.u64 	%rd375, [_Z5sobelPhS_Pijjt_param_0];
	add.s32 	%r292, %r732, -1;
	add.s32 	%r293, %r732, -2;
	cvt.u64.u32 	%rd84, %r732;
	cvta.to.global.u64 	%rd85, %rd375;
	add.s64 	%rd86, %rd85, %rd84;
	ld.global.u8 	%r294, [%rd86];
	cvt.u64.u32 	%rd87, %r292;
	add.s64 	%rd88, %rd85, %rd87;
	ld.global.u8 	%r295, [%rd88];
	cvt.u64.u32 	%rd89, %r293;
	add.s64 	%rd90, %rd85, %rd89;
	ld.global.u8 	%r296, [%rd90];
	mul.lo.s32 	%r297, %r13, %r294;
	cvt.rn.f64.s32 	%fd332, %r297;
	add.f64 	%fd465, %fd465, %fd332;
	mul.lo.s32 	%r298, %r13, %r295;
	cvt.rn.f64.s32 	%fd333, %r298;
	add.f64 	%fd466, %fd466, %fd333;
	mul.lo.s32 	%r299, %r13, %r296;
	cvt.rn.f64.s32 	%fd334, %r299;
	add.f64 	%fd467, %fd467, %fd334;
$L__BB0_28:
	ld.param.u32 	%r702, [_Z5sobelPhS_Pijjt_param_4];
	ld.param.u32 	%r673, [_Z5sobelPhS_Pijjt_param_3];
	setp.lt.u32 	%p73, %r745, %r673;
	mov.u32 	%r300, %ctaid.x;
	setp.lt.u32 	%p74, %r300, %r702;
	and.pred  	%p12, %p73, %p74;
	not.pred 	%p75, %p12;
	@%p75 bra 	$L__BB0_30;
	ld.param.u64 	%rd376, [_Z5sobelPhS_Pijjt_param_0];
	add.s32 	%r301, %r727, -1;
	add.s32 	%r302, %r727, -2;
	cvt.u64.u32 	%rd91, %r727;
	cvta.to.global.u64 	%rd92, %rd376;
	add.s64 	%rd93, %rd92, %rd91;
	ld.global.u8 	%r303, [%rd93];
	cvt.u64.u32 	%rd94, %r301;
	add.s64 	%rd95, %rd92, %rd94;
	ld.global.u8 	%r304, [%rd95];
	cvt.u64.u32 	%rd96, %r302;
	add.s64 	%rd97, %rd92, %rd96;
	ld.global.u8 	%r305, [%rd97];
	mul.lo.s32 	%r306, %r14, %r303;
	cvt.rn.f64.s32 	%fd335, %r306;
	add.f64 	%fd465, %fd465, %fd335;
	mul.lo.s32 	%r307, %r14, %r304;
	cvt.rn.f64.s32 	%fd336, %r307;
	add.f64 	%fd466, %fd466, %fd336;
	mul.lo.s32 	%r308, %r14, %r305;
	cvt.rn.f64.s32 	%fd337, %r308;
	add.f64 	%fd467, %fd467, %fd337;
$L__BB0_30:
	ld.param.u32 	%r703, [_Z5sobelPhS_Pijjt_param_4];
	ld.param.u32 	%r674, [_Z5sobelPhS_Pijjt_param_3];
	setp.lt.u32 	%p76, %r104, %r674;
	mov.u32 	%r309, %ctaid.x;
	setp.lt.u32 	%p77, %r309, %r703;
	and.pred  	%p13, %p76, %p77;
	not.pred 	%p78, %p13;
	@%p78 bra 	$L__BB0_32;
	ld.param.u64 	%rd377, [_Z5sobelPhS_Pijjt_param_0];
	add.s32 	%r310, %r737, -1;
	add.s32 	%r311, %r737, -2;
	cvt.u64.u32 	%rd98, %r737;
	cvta.to.global.u64 	%rd99, %rd377;
	add.s64 	%rd100, %rd99, %rd98;
	ld.global.u8 	%r312, [%rd100];
	cvt.u64.u32 	%rd101, %r310;
	add.s64 	%rd102, %rd99, %rd101;
	ld.global.u8 	%r313, [%rd102];
	cvt.u64.u32 	%rd103, %r311;
	add.s64 	%rd104, %rd99, %rd103;
	ld.global.u8 	%r314, [%rd104];
	mul.lo.s32 	%r315, %r15, %r312;
	cvt.rn.f64.s32 	%fd338, %r315;
	add.f64 	%fd465, %fd465, %fd338;
	mul.lo.s32 	%r316, %r15, %r313;
	cvt.rn.f64.s32 	%fd339, %r316;
	add.f64 	%fd466, %fd466, %fd339;
	mul.lo.s32 	%r317, %r15, %r314;
	cvt.rn.f64.s32 	%fd340, %r317;
	add.f64 	%fd467, %fd467, %fd340;
$L__BB0_32:
	ld.param.u32 	%r704, [_Z5sobelPhS_Pijjt_param_4];
	ld.param.u32 	%r675, [_Z5sobelPhS_Pijjt_param_3];
	setp.ge.u32 	%p79, %r105, %r675;
	mov.u32 	%r318, %ctaid.x;
	setp.ge.u32 	%p80, %r318, %r704;
	or.pred  	%p81, %p79, %p80;
	@%p81 bra 	$L__BB0_34;
	ld.param.u64 	%rd378, [_Z5sobelPhS_Pijjt_param_0];
	add.s32 	%r319, %r742, -1;
	add.s32 	%r320, %r742, -2;
	cvt.u64.u32 	%rd105, %r742;
	cvta.to.global.u64 	%rd106, %rd378;
	add.s64 	%rd107, %rd106, %rd105;
	ld.global.u8 	%r321, [%rd107];
	cvt.u64.u32 	%rd108, %r319;
	add.s64 	%rd109, %rd106, %rd108;
	ld.global.u8 	%r322, [%rd109];
	cvt.u64.u32 	%rd110, %r320;
	add.s64 	%rd111, %rd106, %rd110;
	ld.global.u8 	%r323, [%rd111];
	mul.lo.s32 	%r324, %r16, %r321;
	cvt.rn.f64.s32 	%fd341, %r324;
	add.f64 	%fd465, %fd465, %fd341;
	mul.lo.s32 	%r325, %r16, %r322;
	cvt.rn.f64.s32 	%fd342, %r325;
	add.f64 	%fd466, %fd466, %fd342;
	mul.lo.s32 	%r326, %r16, %r323;
	cvt.rn.f64.s32 	%fd343, %r326;
	add.f64 	%fd467, %fd467, %fd343;
$L__BB0_34:
	ld.param.u32 	%r705, [_Z5sobelPhS_Pijjt_param_4];
	ld.param.u32 	%r676, [_Z5sobelPhS_Pijjt_param_3];
	mov.u32 	%r327, %ctaid.x;
	add.s32 	%r329, %r327, 1;
	setp.lt.u32 	%p82, %r329, %r705;
	setp.gt.u32 	%p83, %r745, 1;
	add.s32 	%r330, %r745, -2;
	setp.lt.u32 	%p84, %r330, %r676;
	and.pred  	%p85, %p84, %p82;
	and.pred  	%p14, %p85, %p83;
	not.pred 	%p86, %p14;
	@%p86 bra 	$L__BB0_36;
	ld.param.u64 	%rd379, [_Z5sobelPhS_Pijjt_param_0];
	add.s32 	%r331, %r723, -1;
	add.s32 	%r332, %r723, -2;
	cvt.u64.u32 	%rd112, %r723;
	cvta.to.global.u64 	%rd113, %rd379;
	add.s64 	%rd114, %rd113, %rd112;
	ld.global.u8 	%r333, [%rd114];
	cvt.u64.u32 	%rd115, %r331;
	add.s64 	%rd116, %rd113, %rd115;
	ld.global.u8 	%r334, [%rd116];
	cvt.u64.u32 	%rd117, %r332;
	add.s64 	%rd118, %rd113, %rd117;
	ld.global.u8 	%r335, [%rd118];
	mul.lo.s32 	%r336, %r17, %r333;
	cvt.rn.f64.s32 	%fd344, %r336;
	add.f64 	%fd465, %fd465, %fd344;
	mul.lo.s32 	%r337, %r17, %r334;
	cvt.rn.f64.s32 	%fd345, %r337;
	add.f64 	%fd466, %fd466, %fd345;
	mul.lo.s32 	%r338, %r17, %r335;
	cvt.rn.f64.s32 	%fd346, %r338;
	add.f64 	%fd467, %fd467, %fd346;
$L__BB0_36:
	ld.param.u32 	%r706, [_Z5sobelPhS_Pijjt_param_4];
	ld.param.u32 	%r677, [_Z5sobelPhS_Pijjt_param_3];
	add.s32 	%r339, %r745, -1;
	setp.lt.u32 	%p87, %r339, %r677;
	mov.u32 	%r340, %ctaid.x;
	add.s32 	%r342, %r340, 1;
	setp.lt.u32 	%p88, %r342, %r706;
	and.pred  	%p15, %p87, %p88;
	not.pred 	%p89, %p15;
	@%p89 bra 	$L__BB0_38;
	ld.param.u64 	%rd380, [_Z5sobelPhS_Pijjt_param_0];
	add.s32 	%r343, %r731, -1;
	add.s32 	%r344, %r731, -2;
	cvt.u64.u32 	%rd119, %r731;
	cvta.to.global.u64 	%rd120, %rd380;
	add.s64 	%rd121, %rd120, %rd119;
	ld.global.u8 	%r345, [%rd121];
	cvt.u64.u32 	%rd122, %r343;
	add.s64 	%rd123, %rd120, %rd122;
	ld.global.u8 	%r346, [%rd123];
	cvt.u64.u32 	%rd124, %r344;
	add.s64 	%rd125, %rd120, %rd124;
	ld.global.u8 	%r347, [%rd125];
	mul.lo.s32 	%r348, %r18, %r345;
	cvt.rn.f64.s32 	%fd347, %r348;
	add.f64 	%fd465, %fd465, %fd347;
	mul.lo.s32 	%r349, %r18, %r346;
	cvt.rn.f64.s32 	%fd348, %r349;
	add.f64 	%fd466, %fd466, %fd348;
	mul.lo.s32 	%r350, %r18, %r347;
	cvt.rn.f64.s32 	%fd349, %r350;
	add.f64 	%fd467, %fd467, %fd349;
$L__BB0_38:
	ld.param.u32 	%r707, [_Z5sobelPhS_Pijjt_param_4];
	ld.param.u32 	%r678, [_Z5sobelPhS_Pijjt_param_3];
	setp.lt.u32 	%p90, %r745, %r678;
	mov.u32 	%r351, %ctaid.x;
	add.s32 	%r353, %r351, 1;
	setp.lt.u32 	%p91, %r353, %r707;
	and.pred  	%p16, %p90, %p91;
	not.pred 	%p92, %p16;
	@%p92 bra 	$L__BB0_40;
	ld.param.u64 	%rd381, [_Z5sobelPhS_Pijjt_param_0];
	add.s32 	%r354, %r728, -1;
	add.s32 	%r355, %r728, -2;
	cvt.u64.u32 	%rd126, %r728;
	cvta.to.global.u64 	%rd127, %rd381;
	add.s64 	%rd128, %rd127, %rd126;
	ld.global.u8 	%r356, [%rd128];
	cvt.u64.u32 	%rd129, %r354;
	add.s64 	%rd130, %rd127, %rd129;
	ld.global.u8 	%r357, [%rd130];
	cvt.u64.u32 	%rd131, %r355;
	add.s64 	%rd132, %rd127, %rd131;
	ld.global.u8 	%r358, [%rd132];
	mul.lo.s32 	%r359, %r19, %r356;
	cvt.rn.f64.s32 	%fd350, %r359;
	add.f64 	%fd465, %fd465, %fd350;
	mul.lo.s32 	%r360, %r19, %r357;
	cvt.rn.f64.s32 	%fd351, %r360;
	add.f64 	%fd466, %fd466, %fd351;
	mul.lo.s32 	%r361, %r19, %r358;
	cvt.rn.f64.s32 	%fd352, %r361;
	add.f64 	%fd467, %fd467, %fd352;
$L__BB0_40:
	ld.param.u32 	%r708, [_Z5sobelPhS_Pijjt_param_4];
	ld.param.u32 	%r679, [_Z5sobelPhS_Pijjt_param_3];
	setp.lt.u32 	%p93, %r104, %r679;
	mov.u32 	%r362, %ctaid.x;
	add.s32 	%r364, %r362, 1;
	setp.lt.u32 	%p94, %r364, %r708;
	and.pred  	%p17, %p93, %p94;
	not.pred 	%p95, %p17;
	@%p95 bra 	$L__BB0_42;
	ld.param.u64 	%rd382, [_Z5sobelPhS_Pijjt_param_0];
	add.s32 	%r365, %r736, -1;
	add.s32 	%r366, %r736, -2;
	cvt.u64.u32 	%rd133, %r736;
	cvta.to.global.u64 	%rd134, %rd382;
	add.s64 	%rd135, %rd134, %rd133;
	ld.global.u8 	%r367, [%rd135];
	cvt.u64.u32 	%rd136, %r365;
	add.s64 	%rd137, %rd134, %rd136;
	ld.global.u8 	%r368, [%rd137];
	cvt.u64.u32 	%rd138, %r366;
	add.s64 	%rd139, %rd134, %rd138;
	ld.global.u8 	%r369, [%rd139];
	mul.lo.s32 	%r370, %r20, %r367;
	cvt.rn.f64.s32 	%fd353, %r370;
	add.f64 	%fd465, %fd465, %fd353;
	mul.lo.s32 	%r371, %r20, %r368;
	cvt.rn.f64.s32 	%fd354, %r371;
	add.f64 	%fd466, %fd466, %fd354;
	mul.lo.s32 	%r372, %r20, %r369;
	cvt.rn.f64.s32 	%fd355, %r372;
	add.f64 	%fd467, %fd467, %fd355;
$L__BB0_42:
	ld.param.u32 	%r709, [_Z5sobelPhS_Pijjt_param_4];
	ld.param.u32 	%r680, [_Z5sobelPhS_Pijjt_param_3];
	setp.ge.u32 	%p96, %r105, %r680;
	mov.u32 	%r373, %ctaid.x;
	add.s32 	%r375, %r373, 1;
	setp.ge.u32 	%p97, %r375, %r709;
	or.pred  	%p98, %p96, %p97;
	@%p98 bra 	$L__BB0_44;
	ld.param.u64 	%rd383, [_Z5sobelPhS_Pijjt_param_0];
	add.s32 	%r376, %r741, -1;
	add.s32 	%r377, %r741, -2;
	cvt.u64.u32 	%rd140, %r741;
	cvta.to.global.u64 	%rd141, %rd383;
	add.s64 	%rd142, %rd141, %rd140;
	ld.global.u8 	%r378, [%rd142];
	cvt.u64.u32 	%rd143, %r376;
	add.s64 	%rd144, %rd141, %rd143;
	ld.global.u8 	%r379, [%rd144];
	cvt.u64.u32 	%rd145, %r377;
	add.s64 	%rd146, %rd141, %rd145;
	ld.global.u8 	%r380, [%rd146];
	mul.lo.s32 	%r381, %r21, %r378;
	cvt.rn.f64.s32 	%fd356, %r381;
	add.f64 	%fd465, %fd465, %fd356;
	mul.lo.s32 	%r382, %r21, %r379;
	cvt.rn.f64.s32 	%fd357, %r382;
	add.f64 	%fd466, %fd466, %fd357;
	mul.lo.s32 	%r383, %r21, %r380;
	cvt.rn.f64.s32 	%fd358, %r383;
	add.f64 	%fd467, %fd467, %fd358;
$L__BB0_44:
	ld.param.u32 	%r710, [_Z5sobelPhS_Pijjt_param_4];
	ld.param.u32 	%r681, [_Z5sobelPhS_Pijjt_param_3];
	mov.u32 	%r384, %ctaid.x;
	add.s32 	%r386, %r384, 2;
	setp.lt.u32 	%p99, %r386, %r710;
	setp.gt.u32 	%p100, %r745, 1;
	add.s32 	%r387, %r745, -2;
	setp.lt.u32 	%p101, %r387, %r681;
	and.pred  	%p102, %p101, %p99;
	and.pred  	%p18, %p102, %p100;
	not.pred 	%p103, %p18;
	@%p103 bra 	$L__BB0_46;
	ld.param.u64 	%rd384, [_Z5sobelPhS_Pijjt_param_0];
	add.s32 	%r388, %r724, -1;
	add.s32 	%r389, %r724, -2;
	cvt.u64.u32 	%rd147, %r724;
	cvta.to.global.u64 	%rd148, %rd384;
	add.s64 	%rd149, %rd148, %rd147;
	ld.global.u8 	%r390, [%rd149];
	cvt.u64.u32 	%rd150, %r388;
	add.s64 	%rd151, %rd148, %rd150;
	ld.global.u8 	%r391, [%rd151];
	cvt.u64.u32 	%rd152, %r389;
	add.s64 	%rd153, %rd148, %rd152;
	ld.global.u8 	%r392, [%rd153];
	mul.lo.s32 	%r393, %r22, %r390;
	cvt.rn.f64.s32 	%fd359, %r393;
	add.f64 	%fd465, %fd465, %fd359;
	mul.lo.s32 	%r394, %r22, %r391;
	cvt.rn.f64.s32 	%fd360, %r394;
	add.f64 	%fd466, %fd466, %fd360;
	mul.lo.s32 	%r395, %r22, %r392;
	cvt.rn.f64.s32 	%fd361, %r395;
	add.f64 	%fd467, %fd467, %fd361;
$L__BB0_46:
	ld.param.u32 	%r711, [_Z5sobelPhS_Pijjt_param_4];
	ld.param.u32 	%r682, [_Z5sobelPhS_Pijjt_param_3];
	add.s32 	%r396, %r745, -1;
	setp.lt.u32 	%p104, %r396, %r682;
	mov.u32 	%r397, %ctaid.x;
	add.s32 	%r399, %r397, 2;
	setp.lt.u32 	%p105, %r399, %r711;
	and.pred  	%p19, %p104, %p105;
	not.pred 	%p106, %p19;
	@%p106 bra 	$L__BB0_48;
	ld.param.u64 	%rd385, [_Z5sobelPhS_Pijjt_param_0];
	add.s32 	%r400, %r730, -1;
	add.s32 	%r401, %r730, -2;
	cvt.u64.u32 	%rd154, %r730;
	cvta.to.global.u64 	%rd155, %rd385;
	add.s64 	%rd156, %rd155, %rd154;
	ld.global.u8 	%r402, [%rd156];
	cvt.u64.u32 	%rd157, %r400;
	add.s64 	%rd158, %rd155, %rd157;
	ld.global.u8 	%r403, [%rd158];
	cvt.u64.u32 	%rd159, %r401;
	add.s64 	%rd160, %rd155, %rd159;
	ld.global.u8 	%r404, [%rd160];
	mul.lo.s32 	%r405, %r23, %r402;
	cvt.rn.f64.s32 	%fd362, %r405;
	add.f64 	%fd465, %fd465, %fd362;
	mul.lo.s32 	%r406, %r23, %r403;
	cvt.rn.f64.s32 	%fd363, %r406;
	add.f64 	%fd466, %fd466, %fd363;
	mul.lo.s32 	%r407, %r23, %r404;
	cvt.rn.f64.s32 	%fd364, %r407;
	add.f64 	%fd467, %fd467, %fd364;
$L__BB0_48:
	ld.param.u32 	%r712, [_Z5sobelPhS_Pijjt_param_4];
	ld.param.u32 	%r683, [_Z5sobelPhS_Pijjt_param_3];
	setp.lt.u32 	%p107, %r745, %r683;
	mov.u32 	%r408, %ctaid.x;
	add.s32 	%r410, %r408, 2;
	setp.lt.u32 	%p108, %r410, %r712;
	and.pred  	%p20, %p107, %p108;
	not.pred 	%p109, %p20;
	@%p109 bra 	$L__BB0_50;
	ld.param.u64 	%rd386, [_Z5sobelPhS_Pijjt_param_0];
	add.s32 	%r411, %r729, -1;
	add.s32 	%r412, %r729, -2;
	cvt.u64.u32 	%rd161, %r729;
	cvta.to.global.u64 	%rd162, %rd386;
	add.s64 	%rd163, %rd162, %rd161;
	ld.global.u8 	%r413, [%rd163];
	cvt.u64.u32 	%rd164, %r411;
	add.s64 	%rd165, %rd162, %rd164;
	ld.global.u8 	%r414, [%rd165];
	cvt.u64.u32 	%rd166, %r412;
	add.s64 	%rd167, %rd162, %rd166;
	ld.global.u8 	%r415, [%rd167];
	mul.lo.s32 	%r416, %r24, %r413;
	cvt.rn.f64.s32 	%fd365, %r416;
	add.f64 	%fd465, %fd465, %fd365;
	mul.lo.s32 	%r417, %r24, %r414;
	cvt.rn.f64.s32 	%fd366, %r417;
	add.f64 	%fd466, %fd466, %fd366;
	mul.lo.s32 	%r418, %r24, %r415;
	cvt.rn.f64.s32 	%fd367, %r418;
	add.f64 	%fd467, %fd467, %fd367;
$L__BB0_50:
	ld.param.u32 	%r713, [_Z5sobelPhS_Pijjt_param_4];
	ld.param.u32 	%r684, [_Z5sobelPhS_Pijjt_param_3];
	setp.lt.u32 	%p110, %r104, %r684;
	mov.u32 	%r419, %ctaid.x;
	add.s32 	%r421, %r419, 2;
	setp.lt.u32 	%p111, %r421, %r713;
	and.pred  	%p21, %p110, %p111;
	not.pred 	%p112, %p21;
	@%p112 bra 	$L__BB0_52;
	ld.param.u64 	%rd387, [_Z5sobelPhS_Pijjt_param_0];
	add.s32 	%r422, %r735, -1;
	add.s32 	%r423, %r735, -2;
	cvt.u64.u32 	%rd168, %r735;
	cvta.to.global.u64 	%rd169, %rd387;
	add.s64 	%rd170, %rd169, %rd168;
	ld.global.u8 	%r424, [%rd170];
	cvt.u64.u32 	%rd171, %r422;
	add.s64 	%rd172, %rd169, %rd171;
	ld.global.u8 	%r425, [%rd172];
	cvt.u64.u32 	%rd173, %r423;
	add.s64 	%rd174, %rd169, %rd173;
	ld.global.u8 	%r426, [%rd174];
	mul.lo.s32 	%r427, %r25, %r424;
	cvt.rn.f64.s32 	%fd368, %r427;
	add.f64 	%fd465, %fd465, %fd368;
	mul.lo.s32 	%r428, %r25, %r425;
	cvt.rn.f64.s32 	%fd369, %r428;
	add.f64 	%fd466, %fd466, %fd369;
	mul.lo.s32 	%r429, %r25, %r426;
	cvt.rn.f64.s32 	%fd370, %r429;
	add.f64 	%fd467, %fd467, %fd370;
$L__BB0_52:
	ld.param.u32 	%r714, [_Z5sobelPhS_Pijjt_param_4];
	ld.param.u32 	%r685, [_Z5sobelPhS_Pijjt_param_3];
	setp.ge.u32 	%p113, %r105, %r685;
	mov.u32 	%r430, %ctaid.x;
	add.s32 	%r432, %r430, 2;
	setp.ge.u32 	%p114, %r432, %r714;
	or.pred  	%p115, %p113, %p114;
	@%p115 bra 	$L__BB0_54;
	ld.param.u64 	%rd388, [_Z5sobelPhS_Pijjt_param_0];
	add.s32 	%r433, %r740, -1;
	add.s32 	%r434, %r740, -2;
	cvt.u64.u32 	%rd175, %r740;
	cvta.to.global.u64 	%rd176, %rd388;
	add.s64 	%rd177, %rd176, %rd175;
	ld.global.u8 	%r435, [%rd177];
	cvt.u64.u32 	%rd178, %r433;
	add.s64 	%rd179, %rd176, %rd178;
	ld.global.u8 	%r436, [%rd179];
	cvt.u64.u32 	%rd180, %r434;
	add.s64 	%rd181, %rd176, %rd180;
	ld.global.u8 	%r437, [%rd181];
	mul.lo.s32 	%r438, %r26, %r435;
	cvt.rn.f64.s32 	%fd371, %r438;
	add.f64 	%fd465, %fd465, %fd371;
	mul.lo.s32 	%r439, %r26, %r436;
	cvt.rn.f64.s32 	%fd372, %r439;
	add.f64 	%fd466, %fd466, %fd372;
	mul.lo.s32 	%r440, %r26, %r437;
	cvt.rn.f64.s32 	%fd373, %r440;
	add.f64 	%fd467, %fd467, %fd373;
$L__BB0_54:
	mov.f64 	%fd540, 0d0000000000000000;
	mov.f64 	%fd541, %fd540;
	mov.f64 	%fd542, %fd540;
	@%p30 bra 	$L__BB0_56;
	ld.param.u64 	%rd389, [_Z5sobelPhS_Pijjt_param_0];
	add.s32 	%r441, %r720, -1;
	add.s32 	%r442, %r720, -2;
	cvt.u64.u32 	%rd182, %r720;
	cvta.to.global.u64 	%rd183, %rd389;
	add.s64 	%rd184, %rd183, %rd182;
	ld.global.u8 	%r443, [%rd184];
	cvt.u64.u32 	%rd185, %r441;
	add.s64 	%rd186, %rd183, %rd185;
	ld.global.u8 	%r444, [%rd186];
	cvt.u64.u32 	%rd187, %r442;
	add.s64 	%rd188, %rd183, %rd187;
	ld.global.u8 	%r445, [%rd188];
	mul.lo.s32 	%r446, %r27, %r443;
	cvt.rn.f64.s32 	%fd540, %r446;
	mul.lo.s32 	%r447, %r27, %r444;
	cvt.rn.f64.s32 	%fd541, %r447;
	mul.lo.s32 	%r448, %r27, %r445;
	cvt.rn.f64.s32 	%fd542, %r448;
$L__BB0_56:
	@%p32 bra 	$L__BB0_58;
	ld.param.u64 	%rd390, [_Z5sobelPhS_Pijjt_param_0];
	add.s32 	%r449, %r734, -1;
	add.s32 	%r450, %r734, -2;
	cvt.u64.u32 	%rd189, %r734;
	cvta.to.global.u64 	%rd190, %rd390;
	add.s64 	%rd191, %rd190, %rd189;
	ld.global.u8 	%r451, [%rd191];
	cvt.u64.u32 	%rd192, %r449;
	add.s64 	%rd193, %rd190, %rd192;
	ld.global.u8 	%r452, [%rd193];
	cvt.u64.u32 	%rd194, %r450;
	add.s64 	%rd195, %rd190, %rd194;
	ld.global.u8 	%r453, [%rd195];
	mul.lo.s32 	%r454, %r28, %r451;
	cvt.rn.f64.s32 	%fd375, %r454;
	add.f64 	%fd540, %fd540, %fd375;
	mul.lo.s32 	%r455, %r28, %r452;
	cvt.rn.f64.s32 	%fd376, %r455;
	add.f64 	%fd541, %fd541, %fd376;
	mul.lo.s32 	%r456, %r28, %r453;
	cvt.rn.f64.s32 	%fd377, %r456;
	add.f64 	%fd542, %fd542, %fd377;
$L__BB0_58:
	@%p34 bra 	$L__BB0_60;
	ld.param.u64 	%rd391, [_Z5sobelPhS_Pijjt_param_0];
	add.s32 	%r457, %r725, -1;
	add.s32 	%r458, %r725, -2;
	cvt.u64.u32 	%rd196, %r725;
	cvta.to.global.u64 	%rd197, %rd391;
	add.s64 	%rd198, %rd197, %rd196;
	ld.global.u8 	%r459, [%rd198];
	cvt.u64.u32 	%rd199, %r457;
	add.s64 	%rd200, %rd197, %rd199;
	ld.global.u8 	%r460, [%rd200];
	cvt.u64.u32 	%rd201, %r458;
	add.s64 	%rd202, %rd197, %rd201;
	ld.global.u8 	%r461, [%rd202];
	mul.lo.s32 	%r462, %r29, %r459;
	cvt.rn.f64.s32 	%fd378, %r462;
	add.f64 	%fd540, %fd540, %fd378;
	mul.lo.s32 	%r463, %r29, %r460;
	cvt.rn.f64.s32 	%fd379, %r463;
	add.f64 	%fd541, %fd541, %fd379;
	mul.lo.s32 	%r464, %r29, %r461;
	cvt.rn.f64.s32 	%fd380, %r464;
	add.f64 	%fd542, %fd542, %fd380;
$L__BB0_60:
	@%p40 bra 	$L__BB0_62;
	ld.param.u64 	%rd392, [_Z5sobelPhS_Pijjt_param_0];
	add.s32 	%r465, %r739, -1;
	add.s32 	%r466, %r739, -2;
	cvt.u64.u32 	%rd203, %r739;
	cvta.to.global.u64 	%rd204, %rd392;
	add.s64 	%rd205, %rd204, %rd203;
	ld.global.u8 	%r467, [%rd205];
	cvt.u64.u32 	%rd206, %r465;
	add.s64 	%rd207, %rd204, %rd206;
	ld.global.u8 	%r468, [%rd207];
	cvt.u64.u32 	%rd208, %r466;
	add.s64 	%rd209, %rd204, %rd208;
	ld.global.u8 	%r469, [%rd209];
	mul.lo.s32 	%r470, %r30, %r467;
	cvt.rn.f64.s32 	%fd381, %r470;
	add.f64 	%fd540, %fd540, %fd381;
	mul.lo.s32 	%r471, %r30, %r468;
	cvt.rn.f64.s32 	%fd382, %r471;
	add.f64 	%fd541, %fd541, %fd382;
	mul.lo.s32 	%r472, %r30, %r469;
	cvt.rn.f64.s32 	%fd383, %r472;
	add.f64 	%fd542, %fd542, %fd383;
$L__BB0_62:
	ld.param.u32 	%r715, [_Z5sobelPhS_Pijjt_param_4];
	ld.param.u32 	%r686, [_Z5sobelPhS_Pijjt_param_3];
	setp.ge.u32 	%p120, %r105, %r686;
	mov.u32 	%r473, %ctaid.x;
	setp.gt.u32 	%p121, %r473, 1;
	add.s32 	%r474, %r473, -2;
	setp.lt.u32 	%p122, %r474, %r715;
	and.pred  	%p123, %p121, %p122;
	not.pred 	%p125, %p123;
	or.pred  	%p126, %p120, %p125;
	@%p126 bra 	$L__BB0_64;
	ld.param.u64 	%rd393, [_Z5sobelPhS_Pijjt_param_0];
	add.s32 	%r475, %r744, -1;
	add.s32 	%r476, %r744, -2;
	cvt.u64.u32 	%rd210, %r744;
	cvta.to.global.u64 	%rd211, %rd393;
	add.s64 	%rd212, %rd211, %rd210;
	ld.global.u8 	%r477, [%rd212];
	cvt.u64.u32 	%rd213, %r475;
	add.s64 	%rd214, %rd211, %rd213;
	ld.global.u8 	%r478, [%rd214];
	cvt.u64.u32 	%rd215, %r476;
	add.s64 	%rd216, %rd211, %rd215;
	ld.global.u8 	%r479, [%rd216];
	mul.lo.s32 	%r480, %r31, %r477;
	cvt.rn.f64.s32 	%fd384, %r480;
	add.f64 	%fd540, %fd540, %fd384;
	mul.lo.s32 	%r481, %r31, %r478;
	cvt.rn.f64.s32 	%fd385, %r481;
	add.f64 	%fd541, %fd541, %fd385;
	mul.lo.s32 	%r482, %r31, %r479;
	cvt.rn.f64.s32 	%fd386, %r482;
	add.f64 	%fd542, %fd542, %fd386;
$L__BB0_64:
	@%p52 bra 	$L__BB0_66;
	ld.param.u64 	%rd394, [_Z5sobelPhS_Pijjt_param_0];
	add.s32 	%r483, %r721, -1;
	add.s32 	%r484, %r721, -2;
	cvt.u64.u32 	%rd217, %r721;
	cvta.to.global.u64 	%rd218, %rd394;
	add.s64 	%rd219, %rd218, %rd217;
	ld.global.u8 	%r485, [%rd219];
	cvt.u64.u32 	%rd220, %r483;
	add.s64 	%rd221, %rd218, %rd220;
	ld.global.u8 	%r486, [%rd221];
	cvt.u64.u32 	%rd222, %r484;
	add.s64 	%rd223, %rd218, %rd222;
	ld.global.u8 	%r487, [%rd223];
	mul.lo.s32 	%r488, %r32, %r485;
	cvt.rn.f64.s32 	%fd387, %r488;
	add.f64 	%fd540, %fd540, %fd387;
	mul.lo.s32 	%r489, %r32, %r486;
	cvt.rn.f64.s32 	%fd388, %r489;
	add.f64 	%fd541, %fd541, %fd388;
	mul.lo.s32 	%r490, %r32, %r487;
	cvt.rn.f64.s32 	%fd389, %r490;
	add.f64 	%fd542, %fd542, %fd389;
$L__BB0_66:
	@%p55 bra 	$L__BB0_68;
	ld.param.u64 	%rd395, [_Z5sobelPhS_Pijjt_param_0];
	add.s32 	%r491, %r733, -1;
	add.s32 	%r492, %r733, -2;
	cvt.u64.u32 	%rd224, %r733;
	cvta.to.global.u64 	%rd225, %rd395;
	add.s64 	%rd226, %rd225, %rd224;
	ld.global.u8 	%r493, [%rd226];
	cvt.u64.u32 	%rd227, %r491;
	add.s64 	%rd228, %rd225, %rd227;
	ld.global.u8 	%r494, [%rd228];
	cvt.u64.u32 	%rd229, %r492;
	add.s64 	%rd230, %rd225, %rd229;
	ld.global.u8 	%r495, [%rd230];
	mul.lo.s32 	%r496, %r33, %r493;
	cvt.rn.f64.s32 	%fd390, %r496;
	add.f64 	%fd540, %fd540, %fd390;
	mul.lo.s32 	%r497, %r33, %r494;
	cvt.rn.f64.s32 	%fd391, %r497;
	add.f64 	%fd541, %fd541, %fd391;
	mul.lo.s32 	%r498, %r33, %r495;
	cvt.rn.f64.s32 	%fd392, %r498;
	add.f64 	%fd542, %fd542, %fd392;
$L__BB0_68:
	@%p58 bra 	$L__BB0_70;
	ld.param.u64 	%rd396, [_Z5sobelPhS_Pijjt_param_0];
	add.s32 	%r499, %r726, -1;
	add.s32 	%r500, %r726, -2;
	cvt.u64.u32 	%rd231, %r726;
	cvta.to.global.u64 	%rd232, %rd396;
	add.s64 	%rd233, %rd232, %rd231;
	ld.global.u8 	%r501, [%rd233];
	cvt.u64.u32 	%rd234, %r499;
	add.s64 	%rd235, %rd232, %rd234;
	ld.global.u8 	%r502, [%rd235];
	cvt.u64.u32 	%rd236, %r500;
	add.s64 	%rd237, %rd232, %rd236;
	ld.global.u8 	%r503, [%rd237];
	mul.lo.s32 	%r504, %r34, %r501;
	cvt.rn.f64.s32 	%fd393, %r504;
	add.f64 	%fd540, %fd540, %fd393;
	mul.lo.s32 	%r505, %r34, %r502;
	cvt.rn.f64.s32 	%fd394, %r505;
	add.f64 	%fd541, %fd541, %fd394;
	mul.lo.s32 	%r506, %r34, %r503;
	cvt.rn.f64.s32 	%fd395, %r506;
	add.f64 	%fd542, %fd542, %fd395;
$L__BB0_70:
	@%p61 bra 	$L__BB0_72;
	ld.param.u64 	%rd397, [_Z5sobelPhS_Pijjt_param_0];
	add.s32 	%r507, %r738, -1;
	add.s32 	%r508, %r738, -2;
	cvt.u64.u32 	%rd238, %r738;
	cvta.to.global.u64 	%rd239, %rd397;
	add.s64 	%rd240, %rd239, %rd238;
	ld.global.u8 	%r509, [%rd240];
	cvt.u64.u32 	%rd241, %r507;
	add.s64 	%rd242, %rd239, %rd241;
	ld.global.u8 	%r510, [%rd242];
	cvt.u64.u32 	%rd243, %r508;
	add.s64 	%rd244, %rd239, %rd243;
	ld.global.u8 	%r511, [%rd244];
	mul.lo.s32 	%r512, %r35, %r509;
	cvt.rn.f64.s32 	%fd396, %r512;
	add.f64 	%fd540, %fd540, %fd396;
	mul.lo.s32 	%r513, %r35, %r510;
	cvt.rn.f64.s32 	%fd397, %r513;
	add.f64 	%fd541, %fd541, %fd397;
	mul.lo.s32 	%r514, %r35, %r511;
	cvt.rn.f64.s32 	%fd398, %r514;
	add.f64 	%fd542, %fd542, %fd398;
$L__BB0_72:
	ld.param.u32 	%r716, [_Z5sobelPhS_Pijjt_param_4];
	ld.param.u32 	%r687, [_Z5sobelPhS_Pijjt_param_3];
	setp.ge.u32 	%p131, %r105, %r687;
	mov.u32 	%r515, %ctaid.x;
	add.s32 	%r517, %r515, -1;
	setp.ge.u32 	%p132, %r517, %r716;
	or.pred  	%p133, %p131, %p132;
	@%p133 bra 	$L__BB0_74;
	ld.param.u64 	%rd398, [_Z5sobelPhS_Pijjt_param_0];
	add.s32 	%r518, %r743, -1;
	add.s32 	%r519, %r743, -2;
	cvt.u64.u32 	%rd245, %r743;
	cvta.to.global.u64 	%rd246, %rd398;
	add.s64 	%rd247, %rd246, %rd245;
	ld.global.u8 	%r520, [%rd247];
	cvt.u64.u32 	%rd248, %r518;
	add.s64 	%rd249, %rd246, %rd248;
	ld.global.u8 	%r521, [%rd249];
	cvt.u64.u32 	%rd250, %r519;
	add.s64 	%rd251, %rd246, %rd250;
	ld.global.u8 	%r522, [%rd251];
	mul.lo.s32 	%r523, %r36, %r520;
	cvt.rn.f64.s32 	%fd399, %r523;
	add.f64 	%fd540, %fd540, %fd399;
	mul.lo.s32 	%r524, %r36, %r521;
	cvt.rn.f64.s32 	%fd400, %r524;
	add.f64 	%fd541, %fd541, %fd400;
	mul.lo.s32 	%r525, %r36, %r522;
	cvt.rn.f64.s32 	%fd401, %r525;
	add.f64 	%fd542, %fd542, %fd401;
$L__BB0_74:
	@%p69 bra 	$L__BB0_76;
	ld.param.u64 	%rd399, [_Z5sobelPhS_Pijjt_param_0];
	add.s32 	%r526, %r722, -1;
	add.s32 	%r527, %r722, -2;
	cvt.u64.u32 	%rd252, %r722;
	cvta.to.global.u64 	%rd253, %rd399;
	add.s64 	%rd254, %rd253, %rd252;
	ld.global.u8 	%r528, [%rd254];
	cvt.u64.u32 	%rd255, %r526;
	add.s64 	%rd256, %rd253, %rd255;
	ld.global.u8 	%r529, [%rd256];
	cvt.u64.u32 	%rd257, %r527;
	add.s64 	%rd258, %rd253, %rd257;
	ld.global.u8 	%r530, [%rd258];
	mul.lo.s32 	%r531, %r37, %r528;
	cvt.rn.f64.s32 	%fd402, %r531;
	add.f64 	%fd540, %fd540, %fd402;
	mul.lo.s32 	%r532, %r37, %r529;
	cvt.rn.f64.s32 	%fd403, %r532;
	add.f64 	%fd541, %fd541, %fd403;
	mul.lo.s32 	%r533, %r37, %r530;
	cvt.rn.f64.s32 	%fd404, %r533;
	add.f64 	%fd542, %fd542, %fd404;
$L__BB0_76:
	@%p72 bra 	$L__BB0_78;
	ld.param.u64 	%rd400, [_Z5sobelPhS_Pijjt_param_0];
	add.s32 	%r534, %r732, -1;
	add.s32 	%r535, %r732, -2;
	cvt.u64.u32 	%rd259, %r732;
	cvta.to.global.u64 	%rd260, %rd400;
	add.s64 	%rd261, %rd260, %rd259;
	ld.global.u8 	%r536, [%rd261];
	cvt.u64.u32 	%rd262, %r534;
	add.s64 	%rd263, %rd260, %rd262;
	ld.global.u8 	%r537, [%rd263];
	cvt.u64.u32 	%rd264, %r535;
	add.s64 	%rd265, %rd260, %rd264;
	ld.global.u8 	%r538, [%rd265];
	mul.lo.s32 	%r539, %r38, %r536;
	cvt.rn.f64.s32 	%fd405, %r539;
	add.f64 	%fd540, %fd540, %fd405;
	mul.lo.s32 	%r540, %r38, %r537;
	cvt.rn.f64.s32 	%fd406, %r540;
	add.f64 	%fd541, %fd541, %fd406;
	mul.lo.s32 	%r541, %r38, %r538;
	cvt.rn.f64.s32 	%fd407, %r541;
	add.f64 	%fd542, %fd542, %fd407;
$L__BB0_78:
	@%p75 bra 	$L__BB0_80;
	ld.param.u64 	%rd401, [_Z5sobelPhS_Pijjt_param_0];
	add.s32 	%r542, %r727, -1;
	add.s32 	%r543, %r727, -2;
	cvt.u64.u32 	%rd266, %r727;
	cvta.to.global.u64 	%rd267, %rd401;
	add.s64 	%rd268, %rd267, %rd266;
	ld.global.u8 	%r544, [%rd268];
	cvt.u64.u32 	%rd269, %r542;
	add.s64 	%rd270, %rd267, %rd269;
	ld.global.u8 	%r545, [%rd270];
	cvt.u64.u32 	%rd271, %r543;
	add.s64 	%rd272, %rd267, %rd271;
	ld.global.u8 	%r546, [%rd272];
	mul.lo.s32 	%r547, %r39, %r544;
	cvt.rn.f64.s32 	%fd408, %r547;
	add.f64 	%fd540, %fd540, %fd408;
	mul.lo.s32 	%r548, %r39, %r545;
	cvt.rn.f64.s32 	%fd409, %r548;
	add.f64 	%fd541, %fd541, %fd409;
	mul.lo.s32 	%r549, %r39, %r546;
	cvt.rn.f64.s32 	%fd410, %r549;
	add.f64 	%fd542, %fd542, %fd410;
$L__BB0_80:
	@%p78 bra 	$L__BB0_82;
	ld.param.u64 	%rd402, [_Z5sobelPhS_Pijjt_param_0];
	add.s32 	%r550, %r737, -1;
	add.s32 	%r551, %r737, -2;
	cvt.u64.u32 	%rd273, %r737;
	cvta.to.global.u64 	%rd274, %rd402;
	add.s64 	%rd275, %rd274, %rd273;
	ld.global.u8 	%r552, [%rd275];
	cvt.u64.u32 	%rd276, %r550;
	add.s64 	%rd277, %rd274, %rd276;
	ld.global.u8 	%r553, [%rd277];
	cvt.u64.u32 	%rd278, %r551;
	add.s64 	%rd279, %rd274, %rd278;
	ld.global.u8 	%r554, [%rd279];
	mul.lo.s32 	%r555, %r40, %r552;
	cvt.rn.f64.s32 	%fd411, %r555;
	add.f64 	%fd540, %fd540, %fd411;
	mul.lo.s32 	%r556, %r40, %r553;
	cvt.rn.f64.s32 	%fd412, %r556;
	add.f64 	%fd541, %fd541, %fd412;
	mul.lo.s32 	%r557, %r40, %r554;
	cvt.rn.f64.s32 	%fd413, %r557;
	add.f64 	%fd542, %fd542, %fd413;
$L__BB0_82:
	ld.param.u32 	%r717, [_Z5sobelPhS_Pijjt_param_4];
	ld.param.u32 	%r688, [_Z5sobelPhS_Pijjt_param_3];
	setp.ge.u32 	%p138, %r105, %r688;
	mov.u32 	%r558, %ctaid.x;
	setp.ge.u32 	%p139, %r558, %r717;
	or.pred  	%p140, %p138, %p139;
	@%p140 bra 	$L__BB0_84;
	ld.param.u64 	%rd403, [_Z5sobelPhS_Pijjt_param_0];
	add.s32 	%r559, %r742, -1;
	add.s32 	%r560, %r742, -2;
	cvt.u64.u32 	%rd280, %r742;
	cvta.to.global.u64 	%rd281, %rd403;
	add.s64 	%rd282, %rd281, %rd280;
	ld.global.u8 	%r561, [%rd282];
	cvt.u64.u32 	%rd283, %r559;
	add.s64 	%rd284, %rd281, %rd283;
	ld.global.u8 	%r562, [%rd284];
	cvt.u64.u32 	%rd285, %r560;
	add.s64 	%rd286, %rd281, %rd285;
	ld.global.u8 	%r563, [%rd286];
	mul.lo.s32 	%r564, %r41, %r561;
	cvt.rn.f64.s32 	%fd414, %r564;
	add.f64 	%fd540, %fd540, %fd414;
	mul.lo.s32 	%r565, %r41, %r562;
	cvt.rn.f64.s32 	%fd415, %r565;
	add.f64 	%fd541, %fd541, %fd415;
	mul.lo.s32 	%r566, %r41, %r563;
	cvt.rn.f64.s32 	%fd416, %r566;
	add.f64 	%fd542, %fd542, %fd416;
$L__BB0_84:
	@%p86 bra 	$L__BB0_86;
	ld.param.u64 	%rd404, [_Z5sobelPhS_Pijjt_param_0];
	add.s32 	%r567, %r723, -1;
	add.s32 	%r568, %r723, -2;
	cvt.u64.u32 	%rd287, %r723;
	cvta.to.global.u64 	%rd288, %rd404;
	add.s64 	%rd289, %rd288, %rd287;
	ld.global.u8 	%r569, [%rd289];
	cvt.u64.u32 	%rd290, %r567;
	add.s64 	%rd291, %rd288, %rd290;
	ld.global.u8 	%r570, [%rd291];
	cvt.u64.u32 	%rd292, %r568;
	add.s64 	%rd293, %rd288, %rd292;
	ld.global.u8 	%r571, [%rd293];
	mul.lo.s32 	%r572, %r42, %r569;
	cvt.rn.f64.s32 	%fd417, %r572;
	add.f64 	%fd540, %fd540, %fd417;
	mul.lo.s32 	%r573, %r42, %r570;
	cvt.rn.f64.s32 	%fd418, %r573;
	add.f64 	%fd541, %fd541, %fd418;
	mul.lo.s32 	%r574, %r42, %r571;
	cvt.rn.f64.s32 	%fd419, %r574;
	add.f64 	%fd542, %fd542, %fd419;
$L__BB0_86:
	@%p89 bra 	$L__BB0_88;
	ld.param.u64 	%rd405, [_Z5sobelPhS_Pijjt_param_0];
	add.s32 	%r575, %r731, -1;
	add.s32 	%r576, %r731, -2;
	cvt.u64.u32 	%rd294, %r731;
	cvta.to.global.u64 	%rd295, %rd405;
	add.s64 	%rd296, %rd295, %rd294;
	ld.global.u8 	%r577, [%rd296];
	cvt.u64.u32 	%rd297, %r575;
	add.s64 	%rd298, %rd295, %rd297;
	ld.global.u8 	%r578, [%rd298];
	cvt.u64.u32 	%rd299, %r576;
	add.s64 	%rd300, %rd295, %rd299;
	ld.global.u8 	%r579, [%rd300];
	mul.lo.s32 	%r580, %r43, %r577;
	cvt.rn.f64.s32 	%fd420, %r580;
	add.f64 	%fd540, %fd540, %fd420;
	mul.lo.s32 	%r581, %r43, %r578;
	cvt.rn.f64.s32 	%fd421, %r581;
	add.f64 	%fd541, %fd541, %fd421;
	mul.lo.s32 	%r582, %r43, %r579;
	cvt.rn.f64.s32 	%fd422, %r582;
	add.f64 	%fd542, %fd542, %fd422;
$L__BB0_88:
	@%p92 bra 	$L__BB0_90;
	ld.param.u64 	%rd406, [_Z5sobelPhS_Pijjt_param_0];
	add.s32 	%r583, %r728, -1;
	add.s32 	%r584, %r728, -2;
	cvt.u64.u32 	%rd301, %r728;
	cvta.to.global.u64 	%rd302, %rd406;
	add.s64 	%rd303, %rd302, %rd301;
	ld.global.u8 	%r585, [%rd303];
	cvt.u64.u32 	%rd304, %r583;
	add.s64 	%rd305, %rd302, %rd304;
	ld.global.u8 	%r586, [%rd305];
	cvt.u64.u32 	%rd306, %r584;
	add.s64 	%rd307, %rd302, %rd306;
	ld.global.u8 	%r587, [%rd307];
	mul.lo.s32 	%r588, %r44, %r585;
	cvt.rn.f64.s32 	%fd423, %r588;
	add.f64 	%fd540, %fd540, %fd423;
	mul.lo.s32 	%r589, %r44, %r586;
	cvt.rn.f64.s32 	%fd424, %r589;
	add.f64 	%fd541, %fd541, %fd424;
	mul.lo.s32 	%r590, %r44, %r587;
	cvt.rn.f64.s32 	%fd425, %r590;
	add.f64 	%fd542, %fd542, %fd425;
$L__BB0_90:
	@%p95 bra 	$L__BB0_92;
	ld.param.u64 	%rd407, [_Z5sobelPhS_Pijjt_param_0];
	add.s32 	%r591, %r736, -1;
	add.s32 	%r592, %r736, -2;
	cvt.u64.u32 	%rd308, %r736;
	cvta.to.global.u64 	%rd309, %rd407;
	add.s64 	%rd310, %rd309, %rd308;
	ld.global.u8 	%r593, [%rd310];
	cvt.u64.u32 	%rd311, %r591;
	add.s64 	%rd312, %rd309, %rd311;
	ld.global.u8 	%r594, [%rd312];
	cvt.u64.u32 	%rd313, %r592;
	add.s64 	%rd314, %rd309, %rd313;
	ld.global.u8 	%r595, [%rd314];
	mul.lo.s32 	%r596, %r45, %r593;
	cvt.rn.f64.s32 	%fd426, %r596;
	add.f64 	%fd540, %fd540, %fd426;
	mul.lo.s32 	%r597, %r45, %r594;
	cvt.rn.f64.s32 	%fd427, %r597;
	add.f64 	%fd541, %fd541, %fd427;
	mul.lo.s32 	%r598, %r45, %r595;
	cvt.rn.f64.s32 	%fd428, %r598;
	add.f64 	%fd542, %fd542, %fd428;
$L__BB0_92:
	ld.param.u32 	%r718, [_Z5sobelPhS_Pijjt_param_4];
	ld.param.u32 	%r689, [_Z5sobelPhS_Pijjt_param_3];
	setp.ge.u32 	%p145, %r105, %r689;
	mov.u32 	%r599, %ctaid.x;
	add.s32 	%r601, %r599, 1;
	setp.ge.u32 	%p146, %r601, %r718;
	or.pred  	%p147, %p145, %p146;
	@%p147 bra 	$L__BB0_94;
	ld.param.u64 	%rd408, [_Z5sobelPhS_Pijjt_param_0];
	add.s32 	%r602, %r741, -1;
	add.s32 	%r603, %r741, -2;
	cvt.u64.u32 	%rd315, %r741;
	cvta.to.global.u64 	%rd316, %rd408;
	add.s64 	%rd317, %rd316, %rd315;
	ld.global.u8 	%r604, [%rd317];
	cvt.u64.u32 	%rd318, %r602;
	add.s64 	%rd319, %rd316, %rd318;
	ld.global.u8 	%r605, [%rd319];
	cvt.u64.u32 	%rd320, %r603;
	add.s64 	%rd321, %rd316, %rd320;
	ld.global.u8 	%r606, [%rd321];
	mul.lo.s32 	%r607, %r46, %r604;
	cvt.rn.f64.s32 	%fd429, %r607;
	add.f64 	%fd540, %fd540, %fd429;
	mul.lo.s32 	%r608, %r46, %r605;
	cvt.rn.f64.s32 	%fd430, %r608;
	add.f64 	%fd541, %fd541, %fd430;
	mul.lo.s32 	%r609, %r46, %r606;
	cvt.rn.f64.s32 	%fd431, %r609;
	add.f64 	%fd542, %fd542, %fd431;
$L__BB0_94:
	@%p103 bra 	$L__BB0_96;
	ld.param.u64 	%rd409, [_Z5sobelPhS_Pijjt_param_0];
	add.s32 	%r610, %r724, -1;
	add.s32 	%r611, %r724, -2;
	cvt.u64.u32 	%rd322, %r724;
	cvta.to.global.u64 	%rd323, %rd409;
	add.s64 	%rd324, %rd323, %rd322;
	ld.global.u8 	%r612, [%rd324];
	cvt.u64.u32 	%rd325, %r610;
	add.s64 	%rd326, %rd323, %rd325;
	ld.global.u8 	%r613, [%rd326];
	cvt.u64.u32 	%rd327, %r611;
	add.s64 	%rd328, %rd323, %rd327;
	ld.global.u8 	%r614, [%rd328];
	mul.lo.s32 	%r615, %r47, %r612;
	cvt.rn.f64.s32 	%fd432, %r615;
	add.f64 	%fd540, %fd540, %fd432;
	mul.lo.s32 	%r616, %r47, %r613;
	cvt.rn.f64.s32 	%fd433, %r616;
	add.f64 	%fd541, %fd541, %fd433;
	mul.lo.s32 	%r617, %r47, %r614;
	cvt.rn.f64.s32 	%fd434, %r617;
	add.f64 	%fd542, %fd542, %fd434;
$L__BB0_96:
	@%p106 bra 	$L__BB0_98;
	ld.param.u64 	%rd410, [_Z5sobelPhS_Pijjt_param_0];
	add.s32 	%r618, %r730, -1;
	add.s32 	%r619, %r730, -2;
	cvt.u64.u32 	%rd329, %r730;
	cvta.to.global.u64 	%rd330, %rd410;
	add.s64 	%rd331, %rd330, %rd329;
	ld.global.u8 	%r620, [%rd331];
	cvt.u64.u32 	%rd332, %r618;
	add.s64 	%rd333, %rd330, %rd332;
	ld.global.u8 	%r621, [%rd333];
	cvt.u64.u32 	%rd334, %r619;
	add.s64 	%rd335, %rd330, %rd334;
	ld.global.u8 	%r622, [%rd335];
	mul.lo.s32 	%r623, %r48, %r620;
	cvt.rn.f64.s32 	%fd435, %r623;
	add.f64 	%fd540, %fd540, %fd435;
	mul.lo.s32 	%r624, %r48, %r621;
	cvt.rn.f64.s32 	%fd436, %r624;
	add.f64 	%fd541, %fd541, %fd436;
	mul.lo.s32 	%r625, %r48, %r622;
	cvt.rn.f64.s32 	%fd437, %r625;
	add.f64 	%fd542, %fd542, %fd437;
$L__BB0_98:
	@%p109 bra 	$L__BB0_100;
	ld.param.u64 	%rd411, [_Z5sobelPhS_Pijjt_param_0];
	add.s32 	%r626, %r729, -1;
	add.s32 	%r627, %r729, -2;
	cvt.u64.u32 	%rd336, %r729;
	cvta.to.global.u64 	%rd337, %rd411;
	add.s64 	%rd338, %rd337, %rd336;
	ld.global.u8 	%r628, [%rd338];
	cvt.u64.u32 	%rd339, %r626;
	add.s64 	%rd340, %rd337, %rd339;
	ld.global.u8 	%r629, [%rd340];
	cvt.u64.u32 	%rd341, %r627;
	add.s64 	%rd342, %rd337, %rd341;
	ld.global.u8 	%r630, [%rd342];
	mul.lo.s32 	%r631, %r49, %r628;
	cvt.rn.f64.s32 	%fd438, %r631;
	add.f64 	%fd540, %fd540, %fd438;
	mul.lo.s32 	%r632, %r49, %r629;
	cvt.rn.f64.s32 	%fd439, %r632;
	add.f64 	%fd541, %fd541, %fd439;
	mul.lo.s32 	%r633, %r49, %r630;
	cvt.rn.f64.s32 	%fd440, %r633;
	add.f64 	%fd542, %fd542, %fd440;
$L__BB0_100:
	@%p112 bra 	$L__BB0_102;
	ld.param.u64 	%rd412, [_Z5sobelPhS_Pijjt_param_0];
	add.s32 	%r634, %r735, -1;
	add.s32 	%r635, %r735, -2;
	cvt.u64.u32 	%rd343, %r735;
	cvta.to.global.u64 	%rd344, %rd412;
	add.s64 	%rd345, %rd344, %rd343;
	ld.global.u8 	%r636, [%rd345];
	cvt.u64.u32 	%rd346, %r634;
	add.s64 	%rd347, %rd344, %rd346;
	ld.global.u8 	%r637, [%rd347];
	cvt.u64.u32 	%rd348, %r635;
	add.s64 	%rd349, %rd344, %rd348;
	ld.global.u8 	%r638, [%rd349];
	mul.lo.s32 	%r639, %r50, %r636;
	cvt.rn.f64.s32 	%fd441, %r639;
	add.f64 	%fd540, %fd540, %fd441;
	mul.lo.s32 	%r640, %r50, %r637;
	cvt.rn.f64.s32 	%fd442, %r640;
	add.f64 	%fd541, %fd541, %fd442;
	mul.lo.s32 	%r641, %r50, %r638;
	cvt.rn.f64.s32 	%fd443, %r641;
	add.f64 	%fd542, %fd542, %fd443;
$L__BB0_102:
	ld.param.u32 	%r719, [_Z5sobelPhS_Pijjt_param_4];
	ld.param.u32 	%r690, [_Z5sobelPhS_Pijjt_param_3];
	setp.ge.u32 	%p152, %r105, %r690;
	mov.u32 	%r642, %ctaid.x;
	add.s32 	%r644, %r642, 2;
	setp.ge.u32 	%p153, %r644, %r719;
	or.pred  	%p154, %p152, %p153;
	@%p154 bra 	$L__BB0_104;
	ld.param.u64 	%rd413, [_Z5sobelPhS_Pijjt_param_0];
	add.s32 	%r645, %r740, -1;
	add.s32 	%r646, %r740, -2;
	cvt.u64.u32 	%rd350, %r740;
	cvta.to.global.u64 	%rd351, %rd413;
	add.s64 	%rd352, %rd351, %rd350;
	ld.global.u8 	%r647, [%rd352];
	cvt.u64.u32 	%rd353, %r645;
	add.s64 	%rd354, %rd351, %rd353;
	ld.global.u8 	%r648, [%rd354];
	cvt.u64.u32 	%rd355, %r646;
	add.s64 	%rd356, %rd351, %rd355;
	ld.global.u8 	%r649, [%rd356];
	mul.lo.s32 	%r650, %r51, %r647;
	cvt.rn.f64.s32 	%fd444, %r650;
	add.f64 	%fd540, %fd540, %fd444;
	mul.lo.s32 	%r651, %r51, %r648;
	cvt.rn.f64.s32 	%fd445, %r651;
	add.f64 	%fd541, %fd541, %fd445;
	mul.lo.s32 	%r652, %r51, %r649;
	cvt.rn.f64.s32 	%fd446, %r652;
	add.f64 	%fd542, %fd542, %fd446;
$L__BB0_104:
	ld.param.u16 	%rs3, [_Z5sobelPhS_Pijjt_param_5];
	ld.param.u32 	%r691, [_Z5sobelPhS_Pijjt_param_3];
	ld.param.u64 	%rd414, [_Z5sobelPhS_Pijjt_param_1];
	mul.f64 	%fd447, %fd540, %fd540;
	fma.rn.f64 	%fd448, %fd465, %fd465, %fd447;
	mul.f64 	%fd449, %fd541, %fd541;
	fma.rn.f64 	%fd450, %fd466, %fd466, %fd449;
	mul.f64 	%fd451, %fd542, %fd542;
	fma.rn.f64 	%fd452, %fd467, %fd467, %fd451;
	sqrt.rn.f64 	%fd453, %fd448;
	mul.f64 	%fd454, %fd453, 0d3FC0000000000000;
	sqrt.rn.f64 	%fd455, %fd450;
	mul.f64 	%fd456, %fd455, 0d3FC0000000000000;
	sqrt.rn.f64 	%fd457, %fd452;
	mul.f64 	%fd458, %fd457, 0d3FC0000000000000;
	setp.gt.f64 	%p155, %fd454, 0d406FE00000000000;
	selp.f64 	%fd459, 0d406FE00000000000, %fd454, %p155;
	cvt.rzi.u32.f64 	%r653, %fd459;
	setp.gt.f64 	%p156, %fd456, 0d406FE00000000000;
	selp.f64 	%fd460, 0d406FE00000000000, %fd456, %p156;
	cvt.rzi.u32.f64 	%r654, %fd460;
	setp.gt.f64 	%p157, %fd458, 0d406FE00000000000;
	selp.f64 	%fd461, 0d406FE00000000000, %fd458, %p157;
	cvt.rzi.u32.f64 	%r655, %fd461;
	add.s32 	%r656, %r727, -1;
	add.s32 	%r657, %r727, -2;
	cvt.u64.u32 	%rd357, %r727;
	cvta.to.global.u64 	%rd358, %rd414;
	add.s64 	%rd359, %rd358, %rd357;
	st.global.u8 	[%rd359], %r653;
	cvt.u64.u32 	%rd360, %r656;
	add.s64 	%rd361, %rd358, %rd360;
	st.global.u8 	[%rd361], %r654;
	cvt.u64.u32 	%rd362, %r657;
	add.s64 	%rd363, %rd358, %rd362;
	st.global.u8 	[%rd363], %r655;
	mul.wide.u16 	%r658, %rs3, 64;
	add.s32 	%r744, %r744, %r658;
	add.s32 	%r743, %r743, %r658;
	add.s32 	%r742, %r742, %r658;
	add.s32 	%r741, %r741, %r658;
	add.s32 	%r740, %r740, %r658;
	add.s32 	%r739, %r739, %r658;
	add.s32 	%r738, %r738, %r658;
	add.s32 	%r737, %r737, %r658;
	add.s32 	%r736, %r736, %r658;
	add.s32 	%r735, %r735, %r658;
	add.s32 	%r734, %r734, %r658;
	add.s32 	%r733, %r733, %r658;
	add.s32 	%r732, %r732, %r658;
	add.s32 	%r731, %r731, %r658;
	add.s32 	%r730, %r730, %r658;
	add.s32 	%r729, %r729, %r658;
	add.s32 	%r728, %r728, %r658;
	add.s32 	%r727, %r727, %r658;
	add.s32 	%r726, %r726, %r658;
	add.s32 	%r725, %r725, %r658;
	add.s32 	%r724, %r724, %r658;
	add.s32 	%r723, %r723, %r658;
	add.s32 	%r722, %r722, %r658;
	add.s32 	%r721, %r721, %r658;
	add.s32 	%r720, %r720, %r658;
	add.s32 	%r745, %r105, 62;
	setp.lt.u32 	%p158, %r745, %r691;
	@%p158 bra 	$L__BB0_4;
$L__BB0_105:
	ret;

}


// ===== COMPILED SASS (sm_100) =====

	.target	sm_100

	.elftype	@"ET_EXEC"


//--------------------- .note.nv.tkinfo           --------------------------
	.section	.note.nv.tkinfo,"",@"SHT_NOTE"
	.sectionflags	@"SHF_NOTE_NV_TKINFO"
	.tkinfo
        /*0018*/ 	.word	0x00000002
        /*0030*/ 	.string	""
        /*0030*/ 	.string	"ptxas"
        /*0030*/ 	.string	"Cuda compilation tools, release 13.0, V13.0.88"
        /*0030*/ 	.string	"Build cuda_13.0.r13.0/compiler.36424714_0"
        /*0030*/ 	.string	"-arch sm_100 -m 64 "



//--------------------- .note.nv.cuinfo           --------------------------
	.section	.note.nv.cuinfo,"",@"SHT_NOTE"
	.sectionflags	@"SHF_NOTE_NV_CUINFO"
        /*0018*/ 	.short	0x0002
        /*001a*/ 	.short	0x0064
        /*001c*/ 	.short	0x0082
	.zero		2


//--------------------- .nv.info                  --------------------------
	.section	.nv.info,"",@"SHT_CUDA_INFO"
	.align	4


	//----- nvinfo : EIATTR_REGCOUNT
	.align		4
        /*0000*/ 	.byte	0x04, 0x2f
        /*0002*/ 	.short	(.L_1 - .L_0)
	.align		4
.L_0:
        /*0004*/ 	.word	index@(_Z5sobelPhS_Pijjt)
        /*0008*/ 	.word	0x0000007c


	//----- nvinfo : EIATTR_FRAME_SIZE
	.align		4
.L_1:
        /*000c*/ 	.byte	0x04, 0x11
        /*000e*/ 	.short	(.L_3 - .L_2)
	.align		4
.L_2:
        /*0010*/ 	.word	index@($__internal_0_$__cuda_sm20_dsqrt_rn_f64_mediumpath_v1)
        /*0014*/ 	.word	0x00000000


	//----- nvinfo : EIATTR_FRAME_SIZE
	.align		4
.L_3:
        /*0018*/ 	.byte	0x04, 0x11
        /*001a*/ 	.short	(.L_5 - .L_4)
	.align		4
.L_4:
        /*001c*/ 	.word	index@(_Z5sobelPhS_Pijjt)
        /*0020*/ 	.word	0x00000000


	//----- nvinfo : EIATTR_MIN_STACK_SIZE
	.align		4
.L_5:
        /*0024*/ 	.byte	0x04, 0x12
        /*0026*/ 	.short	(.L_7 - .L_6)
	.align		4
.L_6:
        /*0028*/ 	.word	index@(_Z5sobelPhS_Pijjt)
        /*002c*/ 	.word	0x00000000
.L_7:


//--------------------- .nv.compat                --------------------------
	.section	.nv.compat,"",@"SHT_CUDA_COMPAT_INFO"
	.align	4
        /*0000*/ 	.byte	0x02, 0x09, 0x00, 0x00, 0x02, 0x02, 0x01, 0x00, 0x02, 0x05, 0x05, 0x00, 0x03, 0x07, 0x01, 0x01
        /*0010*/ 	.byte	0x02, 0x03, 0x00, 0x00, 0x02, 0x06, 0x01, 0x00, 0x04, 0x0b, 0x08, 0x00, 0x01, 0x00, 0x00, 0x00
        /*0020*/ 	.byte	0x00, 0x00, 0x00, 0x00


//--------------------- .nv.info._Z5sobelPhS_Pijjt --------------------------
	.section	.nv.info._Z5sobelPhS_Pijjt,"",@"SHT_CUDA_INFO"
	.sectionflags	@""
	.align	4


	//----- nvinfo : EIATTR_CUDA_API_VERSION
	.align		4
        /*0000*/ 	.byte	0x04, 0x37
        /*0002*/ 	.short	(.L_9 - .L_8)
.L_8:
        /*0004*/ 	.word	0x00000082


	//----- nvinfo : EIATTR_KPARAM_INFO
	.align		4
.L_9:
        /*0008*/ 	.byte	0x04, 0x17
        /*000a*/ 	.short	(.L_11 - .L_10)
.L_10:
        /*000c*/ 	.word	0x00000000
        /*0010*/ 	.short	0x0005
        /*0012*/ 	.short	0x0020
        /*0014*/ 	.byte	0x00, 0xf0, 0x09, 0x00


	//----- nvinfo : EIATTR_KPARAM_INFO
	.align		4
.L_11:
        /*0018*/ 	.byte	0x04, 0x17
        /*001a*/ 	.short	(.L_13 - .L_12)
.L_12:
        /*001c*/ 	.word	0x00000000
        /*0020*/ 	.short	0x0004
        /*0022*/ 	.short	0x001c
        /*0024*/ 	.byte	0x00, 0xf0, 0x11, 0x00


	//----- nvinfo : EIATTR_KPARAM_INFO
	.align		4
.L_13:
        /*0028*/ 	.byte	0x04, 0x17
        /*002a*/ 	.short	(.L_15 - .L_14)
.L_14:
        /*002c*/ 	.word	0x00000000
        /*0030*/ 	.short	0x0003
        /*0032*/ 	.short	0x0018
        /*0034*/ 	.byte	0x00, 0xf0, 0x11, 0x00


	//----- nvinfo : EIATTR_KPARAM_INFO
	.align		4
.L_15:
        /*0038*/ 	.byte	0x04, 0x17
        /*003a*/ 	.short	(.L_17 - .L_16)
.L_16:
        /*003c*/ 	.word	0x00000000
        /*0040*/ 	.short	0x0002
        /*0042*/ 	.short	0x0010
        /*0044*/ 	.byte	0x00, 0xf5, 0x21, 0x00


	//----- nvinfo : EIATTR_KPARAM_INFO
	.align		4
.L_17:
        /*0048*/ 	.byte	0x04, 0x17
        /*004a*/ 	.short	(.L_19 - .L_18)
.L_18:
        /*004c*/ 	.word	0x00000000
        /*0050*/ 	.short	0x0001
        /*0052*/ 	.short	0x0008
        /*0054*/ 	.byte	0x00, 0xf5, 0x21, 0x00


	//----- nvinfo : EIATTR_KPARAM_INFO
	.align		4
.L_19:
        /*0058*/ 	.byte	0x04, 0x17
        /*005a*/ 	.short	(.L_21 - .L_20)
.L_20:
        /*005c*/ 	.word	0x00000000
        /*0060*/ 	.short	0x0000
        /*0062*/ 	.short	0x0000
        /*0064*/ 	.byte	0x00, 0xf5, 0x21, 0x00


	//----- nvinfo : EIATTR_SPARSE_MMA_MASK
	.align		4
.L_21:
        /*0068*/ 	.byte	0x03, 0x50
        /*006a*/ 	.short	0x0000


	//----- nvinfo : EIATTR_MAXREG_COUNT
	.align		4
        /*006c*/ 	.byte	0x03, 0x1b
        /*006e*/ 	.short	0x00ff


	//----- nvinfo : EIATTR_NUM_BARRIERS
	.align		4
        /*0070*/ 	.byte	0x02, 0x4c
        /*0072*/ 	.byte	0x01
	.zero		1


	//----- nvinfo : EIATTR_MERCURY_ISA_VERSION
	.align		4
        /*0074*/ 	.byte	0x03, 0x5f
        /*0076*/ 	.short	0x0101


	//----- nvinfo : EIATTR_VRC_CTA_INIT_COUNT
	.align		4
        /*0078*/ 	.byte	0x02, 0x4a
	.zero		1
	.zero		1


	//----- nvinfo : EIATTR_EXIT_INSTR_OFFSETS
	.align		4
        /*007c*/ 	.byte	0x04, 0x1c
        /*007e*/ 	.short	(.L_23 - .L_22)


	//   ....[0]....
.L_22:
        /*0080*/ 	.word	0x00000250


	//   ....[1]....
        /*0084*/ 	.word	0x00005d60


	//----- nvinfo : EIATTR_CRS_STACK_SIZE
	.align		4
.L_23:
        /*0088*/ 	.byte	0x04, 0x1e
        /*008a*/ 	.short	(.L_25 - .L_24)
.L_24:
        /*008c*/ 	.word	0x00000000


	//----- nvinfo : EIATTR_CBANK_PARAM_SIZE
	.align		4
.L_25:
        /*0090*/ 	.byte	0x03, 0x19
        /*0092*/ 	.short	0x0022


	//----- nvinfo : EIATTR_PARAM_CBANK
	.align		4
        /*0094*/ 	.byte	0x04, 0x0a
        /*0096*/ 	.short	(.L_27 - .L_26)
	.align		4
.L_26:
        /*0098*/ 	.word	index@(.nv.constant0._Z5sobelPhS_Pijjt)
        /*009c*/ 	.short	0x0380
        /*009e*/ 	.short	0x0022


	//----- nvinfo : EIATTR_SW_WAR
	.align		4
.L_27:
        /*00a0*/ 	.byte	0x04, 0x36
        /*00a2*/ 	.short	(.L_29 - .L_28)
.L_28:
        /*00a4*/ 	.word	0x00000008
.L_29:


//--------------------- .nv.callgraph             --------------------------
	.section	.nv.callgraph,"",@"SHT_CUDA_CALLGRAPH"
	.align	4
	.sectionentsize	8
	.align		4
        /*0000*/ 	.word	0x00000000
	.align		4
        /*0004*/ 	.word	0xffffffff
	.align		4
        /*0008*/ 	.word	0x00000000
	.align		4
        /*000c*/ 	.word	0xfffffffe
	.align		4
        /*0010*/ 	.word	0x00000000
	.align		4
        /*0014*/ 	.word	0xfffffffd
	.align		4
        /*0018*/ 	.word	0x00000000
	.align		4
        /*001c*/ 	.word	0xfffffffc


//--------------------- .text._Z5sobelPhS_Pijjt   --------------------------
	.section	.text._Z5sobelPhS_Pijjt,"ax",@progbits
	.align	128
        .global         _Z5sobelPhS_Pijjt
        .type           _Z5sobelPhS_Pijjt,@function
        .size           _Z5sobelPhS_Pijjt,(.L_x_114 - _Z5sobelPhS_Pijjt)
        .other          _Z5sobelPhS_Pijjt,@"STO_CUDA_ENTRY STV_DEFAULT"
_Z5sobelPhS_Pijjt:
.text._Z5sobelPhS_Pijjt:
[----:B------:R-:W-:Y:S01]  /*0000*/  LDC R1, c[0x0][0x37c] ;  /* 0x0000df00ff017b82 */ /* 0x000fe20000000800 */
[----:B------:R-:W0:Y:S07]  /*0010*/  S2R R3, SR_TID.X ;  /* 0x0000000000037919 */ /* 0x000e2e0000002100 */
[----:B------:R-:W1:Y:S01]  /*0020*/  LDC R69, c[0x0][0x398] ;  /* 0x0000e600ff457b82 */ /* 0x000e620000000800 */
[----:B------:R-:W2:Y:S01]  /*0030*/  LDCU.64 UR6, c[0x0][0x358] ;  /* 0x00006b00ff0677ac */ /* 0x000ea20008000a00 */
[----:B------:R-:W-:Y:S01]  /*0040*/  BSSY.RECONVERGENT B0, `(.L_x_0) ;  /* 0x000001f000007945 */ /* 0x000fe20003800200 */
[----:B0-----:R-:W-:-:S02]  /*0050*/  ISETP.GT.U32.AND P0, PT, R3, 0x4, PT ;  /* 0x000000040300780c */ /* 0x001fc40003f04070 */
[----:B-1----:R-:W-:-:S11]  /*0060*/  ISETP.GE.U32.AND P1, PT, R3, R69, PT ;  /* 0x000000450300720c */ /* 0x002fd60003f26070 */
[----:B--2---:R-:W-:Y:S05]  /*0070*/  @P0 BRA `(.L_x_1) ;  /* 0x00000000006c0947 */ /* 0x004fea0003800000 */
[----:B------:R-:W0:Y:S01]  /*0080*/  LDC.64 R4, c[0x0][0x390] ;  /* 0x0000e400ff047b82 */ /* 0x000e220000000a00 */
[----:B------:R-:W-:-:S04]  /*0090*/  IMAD R7, R3, 0x5, RZ ;  /* 0x0000000503077824 */ /* 0x000fc800078e02ff */
[----:B0-----:R-:W-:-:S05]  /*00a0*/  IMAD.WIDE.U32 R4, R7, 0x4, R4 ;  /* 0x0000000407047825 */ /* 0x001fca00078e0004 */
[----:B------:R-:W2:Y:S04]  /*00b0*/  LDG.E R7, desc[UR6][R4.64] ;  /* 0x0000000604077981 */ /* 0x000ea8000c1e1900 */
[----:B------:R-:W3:Y:S04]  /*00c0*/  LDG.E R9, desc[UR6][R4.64+0x4] ;  /* 0x0000040604097981 */ /* 0x000ee8000c1e1900 */
[----:B------:R-:W4:Y:S04]  /*00d0*/  LDG.E R11, desc[UR6][R4.64+0x8] ;  /* 0x00000806040b7981 */ /* 0x000f28000c1e1900 */
[----:B------:R-:W5:Y:S04]  /*00e0*/  LDG.E R13, desc[UR6][R4.64+0xc] ;  /* 0x00000c06040d7981 */ /* 0x000f68000c1e1900 */
[----:B------:R-:W5:Y:S04]  /*00f0*/  LDG.E R15, desc[UR6][R4.64+0x10] ;  /* 0x00001006040f7981 */ /* 0x000f68000c1e1900 */
[----:B------:R-:W5:Y:S04]  /*0100*/  LDG.E R17, desc[UR6][R4.64+0x64] ;  /* 0x0000640604117981 */ /* 0x000f68000c1e1900 */
[----:B------:R-:W5:Y:S04]  /*0110*/  LDG.E R19, desc[UR6][R4.64+0x68] ;  /* 0x0000680604137981 */ /* 0x000f68000c1e1900 */
[----:B------:R-:W5:Y:S04]  /*0120*/  LDG.E R21, desc[UR6][R4.64+0x6c] ;  /* 0x00006c0604157981 */ /* 0x000f68000c1e1900 */
[----:B------:R-:W5:Y:S04]  /*0130*/  LDG.E R23, desc[UR6][R4.64+0x70] ;  /* 0x0000700604177981 */ /* 0x000f68000c1e1900 */
[----:B------:R-:W5:Y:S01]  /*0140*/  LDG.E R25, desc[UR6][R4.64+0x74] ;  /* 0x0000740604197981 */ /* 0x000f62000c1e1900 */
[----:B------:R-:W-:Y:S01]  /*0150*/  MOV R0, 0x400 ;  /* 0x0000040000007802 */ /* 0x000fe20000000f00 */
[----:B------:R-:W0:Y:S03]  /*0160*/  S2R R27, SR_CgaCtaId ;  /* 0x00000000001b7919 */ /* 0x000e260000008800 */
[----:B0-----:R-:W-:-:S05]  /*0170*/  LEA R0, R27, R0, 0x18 ;  /* 0x000000001b007211 */ /* 0x001fca00078ec0ff */
[----:B------:R-:W-:-:S05]  /*0180*/  IMAD R0, R3, 0x14, R0 ;  /* 0x0000001403007824 */ /* 0x000fca00078e0200 */
[----:B--2---:R0:W-:Y:S04]  /*0190*/  STS [R0], R7 ;  /* 0x0000000700007388 */ /* 0x0041e80000000800 */
[----:B---3--:R0:W-:Y:S04]  /*01a0*/  STS [R0+0x4], R9 ;  /* 0x0000040900007388 */ /* 0x0081e80000000800 */
[----:B----4-:R0:W-:Y:S04]  /*01b0*/  STS [R0+0x8], R11 ;  /* 0x0000080b00007388 */ /* 0x0101e80000000800 */
[----:B-----5:R0:W-:Y:S04]  /*01c0*/  STS [R0+0xc], R13 ;  /* 0x00000c0d00007388 */ /* 0x0201e80000000800 */
[----:B------:R0:W-:Y:S04]  /*01d0*/  STS [R0+0x10], R15 ;  /* 0x0000100f00007388 */ /* 0x0001e80000000800 */
[----:B------:R0:W-:Y:S04]  /*01e0*/  STS [R0+0x64], R17 ;  /* 0x0000641100007388 */ /* 0x0001e80000000800 */
[----:B------:R0:W-:Y:S04]  /*01f0*/  STS [R0+0x68], R19 ;  /* 0x0000681300007388 */ /* 0x0001e80000000800 */
[----:B------:R0:W-:Y:S04]  /*0200*/  STS [R0+0x6c], R21 ;  /* 0x00006c1500007388 */ /* 0x0001e80000000800 */
[----:B------:R0:W-:Y:S04]  /*0210*/  STS [R0+0x70], R23 ;  /* 0x0000701700007388 */ /* 0x0001e80000000800 */
[----:B------:R0:W-:Y:S02]  /*0220*/  STS [R0+0x74], R25 ;  /* 0x0000741900007388 */ /* 0x0001e40000000800 */
.L_x_1:
[----:B------:R-:W-:Y:S05]  /*0230*/  BSYNC.RECONVERGENT B0 ;  /* 0x0000000000007941 */ /* 0x000fea0003800200 */
.L_x_0:
[----:B------:R-:W-:Y:S06]  /*0240*/  BAR.SYNC.DEFER_BLOCKING 0x0 ;  /* 0x0000000000007b1d */ /* 0x000fec0000010000 */
[----:B------:R-:W-:Y:S05]  /*0250*/  @P1 EXIT ;  /* 0x000000000000194d */ /* 0x000fea0003800000 */
[----:B------:R-:W1:Y:S01]  /*0260*/  S2UR UR5, SR_CgaCtaId ;  /* 0x00000000000579c3 */ /* 0x000e620000008800 */
[----:B------:R-:W0:Y:S01]  /*0270*/  S2R R6, SR_CTAID.X ;  /* 0x0000000000067919 */ /* 0x000e220000002500 */
[----:B------:R-:W-:Y:S01]  /*0280*/  UMOV UR4, 0x400 ;  /* 0x0000040000047882 */ /* 0x000fe20000000000 */
[----:B------:R-:W2:Y:S01]  /*0290*/  LDCU UR12, c[0x0][0x398] ;  /* 0x00007300ff0c77ac */ /* 0x000ea20008000800 */
[----:B------:R-:W3:Y:S04]  /*02a0*/  LDCU.64 UR8, c[0x0][0x380] ;  /* 0x00007000ff0877ac */ /* 0x000ee80008000a00 */
[----:B------:R-:W4:Y:S01]  /*02b0*/  LDC R75, c[0x0][0x3a0] ;  /* 0x0000e800ff4b7b82 */ /* 0x000f220000000800 */
[----:B------:R-:W0:Y:S01]  /*02c0*/  LDCU.64 UR10, c[0x0][0x388] ;  /* 0x00007100ff0a77ac */ /* 0x000e220008000a00 */
[----:B-1----:R-:W-:Y:S01]  /*02d0*/  ULEA UR4, UR5, UR4, 0x18 ;  /* 0x0000000405047291 */ /* 0x002fe2000f8ec0ff */
[----:B----4-:R-:W-:-:S08]  /*02e0*/  LOP3.LUT R75, R75, 0xffff, RZ, 0xc0, !PT ;  /* 0x0000ffff4b4b7812 */ /* 0x010fd000078ec0ff */
[----:B------:R-:W1:Y:S01]  /*02f0*/  LDS.64 R80, [UR4+0xc0] ;  /* 0x0000c004ff507984 */ /* 0x000e620008000a00 */
[C---:B0-----:R-:W-:Y:S02]  /*0300*/  VIADD R0, R6.reuse, 0xfffffffe ;  /* 0xfffffffe06007836 */ /* 0x041fe40000000000 */
[-C--:B------:R-:W-:Y:S01]  /*0310*/  IMAD R6, R6, R69.reuse, R3 ;  /* 0x0000004506067224 */ /* 0x080fe200078e0203 */
[----:B------:R-:W0:Y:S01]  /*0320*/  LDS.128 R64, [UR4] ;  /* 0x00000004ff407984 */ /* 0x000e220008000c00 */
[CC--:B------:R-:W-:Y:S02]  /*0330*/  IMAD R2, R0.reuse, R69.reuse, R69 ;  /* 0x0000004500027224 */ /* 0x0c0fe400078e0245 */
[----:B------:R-:W-:Y:S01]  /*0340*/  IMAD R4, R0, R69, R3 ;  /* 0x0000004500047224 */ /* 0x000fe200078e0203 */
[----:B------:R-:W4:Y:S01]  /*0350*/  LDS.128 R60, [UR4+0x10] ;  /* 0x00001004ff3c7984 */ /* 0x000f220008000c00 */
[C---:B------:R-:W-:Y:S01]  /*0360*/  IADD3 R16, PT, PT, R6.reuse, -0x1, RZ ;  /* 0xffffffff06107810 */ /* 0x040fe20007ffe0ff */
[----:B------:R-:W-:Y:S01]  /*0370*/  VIADD R18, R6, 0xfffffffe ;  /* 0xfffffffe06127836 */ /* 0x000fe20000000000 */
[----:B------:R-:W-:Y:S01]  /*0380*/  IADD3 R12, PT, PT, R3, R2, RZ ;  /* 0x00000002030c7210 */ /* 0x000fe20007ffe0ff */
[----:B------:R-:W0:Y:S01]  /*0390*/  LDS.128 R56, [UR4+0x20] ;  /* 0x00002004ff387984 */ /* 0x000e220008000c00 */
[----:B------:R-:W-:Y:S01]  /*03a0*/  IMAD R8, R69, 0x2, R2 ;  /* 0x0000000245087824 */ /* 0x000fe200078e0202 */
[----:B------:R-:W-:Y:S01]  /*03b0*/  IADD3 R70, PT, PT, R4, -0x2, RZ ;  /* 0xfffffffe04467810 */ /* 0x000fe20007ffe0ff */
[----:B------:R-:W-:Y:S01]  /*03c0*/  VIADD R14, R6, 0x2 ;  /* 0x00000002060e7836 */ /* 0x000fe20000000000 */
[----:B------:R-:W0:Y:S01]  /*03d0*/  LDS.128 R52, [UR4+0x30] ;  /* 0x00003004ff347984 */ /* 0x000e220008000c00 */
[----:B------:R-:W-:-:S02]  /*03e0*/  IMAD R0, R75, R6, 0x2 ;  /* 0x000000024b007424 */ /* 0x000fc400078e0206 */
[C---:B------:R-:W-:Y:S01]  /*03f0*/  VIADD R68, R4.reuse, 0xffffffff ;  /* 0xffffffff04447836 */ /* 0x040fe20000000000 */
[----:B------:R-:W0:Y:S01]  /*0400*/  LDS.128 R48, [UR4+0x50] ;  /* 0x00005004ff307984 */ /* 0x000e220008000c00 */
[C---:B------:R-:W-:Y:S02]  /*0410*/  IMAD R5, R75.reuse, R16, 0x2 ;  /* 0x000000024b057424 */ /* 0x040fe400078e0210 */
[----:B------:R-:W-:Y:S01]  /*0420*/  IMAD R6, R75, R18, 0x2 ;  /* 0x000000024b067424 */ /* 0x000fe200078e0212 */
[----:B------:R-:W0:Y:S01]  /*0430*/  LDS.128 R44, [UR4+0x40] ;  /* 0x00004004ff2c7984 */ /* 0x000e220008000c00 */
[C-C-:B------:R-:W-:Y:S01]  /*0440*/  IADD3 R18, PT, PT, R3.reuse, R69, R8.reuse ;  /* 0x0000004503127210 */ /* 0x140fe20007ffe008 */
[----:B------:R-:W-:Y:S02]  /*0450*/  IMAD.IADD R16, R3, 0x1, R8 ;  /* 0x0000000103107824 */ /* 0x000fe400078e0208 */
[----:B------:R-:W0:Y:S01]  /*0460*/  LDS.128 R40, [UR4+0x60] ;  /* 0x00006004ff287984 */ /* 0x000e220008000c00 */
[----:B------:R-:W-:Y:S01]  /*0470*/  VIADD R10, R4, 0x2 ;  /* 0x00000002040a7836 */ /* 0x000fe20000000000 */
[----:B------:R-:W-:Y:S01]  /*0480*/  IADD3 R78, PT, PT, R18, -0x2, RZ ;  /* 0xfffffffe124e7810 */ /* 0x000fe20007ffe0ff */
[C---:B------:R-:W-:Y:S01]  /*0490*/  IMAD R2, R75.reuse, R4, 0x2 ;  /* 0x000000024b027424 */ /* 0x040fe200078e0204 */
[----:B------:R-:W0:Y:S01]  /*04a0*/  LDS.128 R36, [UR4+0x70] ;  /* 0x00007004ff247984 */ /* 0x000e220008000c00 */
[C---:B------:R-:W-:Y:S01]  /*04b0*/  IMAD R4, R75.reuse, R14, 0x2 ;  /* 0x000000024b047424 */ /* 0x040fe200078e020e */
[----:B------:R-:W-:Y:S01]  /*04c0*/  IADD3 R14, PT, PT, R12, 0x2, RZ ;  /* 0x000000020c0e7810 */ /* 0x000fe20007ffe0ff */
[C---:B------:R-:W-:Y:S01]  /*04d0*/  IMAD R9, R75.reuse, R68, 0x2 ;  /* 0x000000024b097424 */ /* 0x040fe200078e0244 */
[----:B------:R-:W0:Y:S01]  /*04e0*/  LDS.128 R32, [UR4+0x80] ;  /* 0x00008004ff207984 */ /* 0x000e220008000c00 */
[C---:B------:R-:W-:Y:S01]  /*04f0*/  VIADD R68, R16.reuse, 0x2 ;  /* 0x0000000210447836 */ /* 0x040fe20000000000 */
[----:B------:R-:W-:Y:S01]  /*0500*/  IADD3 R82, PT, PT, R16, -0x2, RZ ;  /* 0xfffffffe10527810 */ /* 0x000fe20007ffe0ff */
[----:B------:R-:W-:Y:S01]  /*0510*/  VIADD R72, R12, 0xffffffff ;  /* 0xffffffff0c487836 */ /* 0x000fe20000000000 */
[----:B------:R-:W0:Y:S01]  /*0520*/  LDS.128 R28, [UR4+0xa0] ;  /* 0x0000a004ff1c7984 */ /* 0x000e220008000c00 */
[----:B------:R-:W-:-:S02]  /*0530*/  IMAD R8, R75, R10, 0x2 ;  /* 0x000000024b087424 */ /* 0x000fc400078e020a */
[C---:B------:R-:W-:Y:S01]  /*0540*/  IMAD R11, R75.reuse, R70, 0x2 ;  /* 0x000000024b0b7424 */ /* 0x040fe200078e0246 */
[----:B------:R-:W0:Y:S01]  /*0550*/  LDS.128 R24, [UR4+0xb0] ;  /* 0x0000b004ff187984 */ /* 0x000e220008000c00 */
[----:B------:R-:W-:Y:S02]  /*0560*/  VIADD R74, R16, 0xffffffff ;  /* 0xffffffff104a7836 */ /* 0x000fe40000000000 */
[C---:B------:R-:W-:Y:S01]  /*0570*/  IMAD R17, R75.reuse, R18, 0x2 ;  /* 0x000000024b117424 */ /* 0x040fe200078e0212 */
[----:B------:R-:W0:Y:S01]  /*0580*/  LDS.128 R20, [UR4+0x90] ;  /* 0x00009004ff147984 */ /* 0x000e220008000c00 */
[----:B------:R-:W-:Y:S02]  /*0590*/  VIADD R84, R12, 0xfffffffe ;  /* 0xfffffffe0c547836 */ /* 0x000fe40000000000 */
[C---:B------:R-:W-:Y:S01]  /*05a0*/  IMAD R10, R75.reuse, R12, 0x2 ;  /* 0x000000024b0a7424 */ /* 0x040fe200078e020c */
[----:B------:R-:W-:Y:S01]  /*05b0*/  IADD3 R12, PT, PT, R75, R2, RZ ;  /* 0x000000024b0c7210 */ /* 0x000fe20007ffe0ff */
[----:B------:R-:W-:-:S02]  /*05c0*/  VIADD R70, R18, 0x2 ;  /* 0x0000000212467836 */ /* 0x000fc40000000000 */
[----:B------:R-:W-:Y:S02]  /*05d0*/  VIADD R76, R18, 0xffffffff ;  /* 0xffffffff124c7836 */ /* 0x000fe40000000000 */
[C---:B------:R-:W-:Y:S02]  /*05e0*/  IMAD R16, R75.reuse, R16, 0x2 ;  /* 0x000000024b107424 */ /* 0x040fe400078e0210 */
[C---:B------:R-:W-:Y:S02]  /*05f0*/  IMAD R13, R75.reuse, R14, 0x2 ;  /* 0x000000024b0d7424 */ /* 0x040fe400078e020e */
[C---:B------:R-:W-:Y:S02]  /*0600*/  IMAD R19, R75.reuse, R68, 0x2 ;  /* 0x000000024b137424 */ /* 0x040fe400078e0244 */
[C---:B------:R-:W-:Y:S02]  /*0610*/  IMAD R14, R75.reuse, R72, 0x2 ;  /* 0x000000024b0e7424 */ /* 0x040fe400078e0248 */
[C---:B------:R-:W-:Y:S01]  /*0620*/  IMAD R68, R75.reuse, R74, 0x2 ;  /* 0x000000024b447424 */ /* 0x040fe200078e024a */
[C---:B------:R-:W-:Y:S01]  /*0630*/  IADD3 R74, PT, PT, R75.reuse, R17, RZ ;  /* 0x000000114b4a7210 */ /* 0x040fe20007ffe0ff */
[----:B------:R-:W-:-:S02]  /*0640*/  IMAD.IADD R7, R75, 0x1, R0 ;  /* 0x000000014b077824 */ /* 0x000fc400078e0200 */
[C---:B------:R-:W-:Y:S02]  /*0650*/  IMAD R15, R75.reuse, R84, 0x2 ;  /* 0x000000024b0f7424 */ /* 0x040fe400078e0254 */
[C---:B------:R-:W-:Y:S02]  /*0660*/  IMAD.IADD R18, R75.reuse, 0x1, R10 ;  /* 0x000000014b127824 */ /* 0x040fe400078e020a */
[C---:B------:R-:W-:Y:S02]  /*0670*/  IMAD R69, R75.reuse, R82, 0x2 ;  /* 0x000000024b457424 */ /* 0x040fe400078e0252 */
[C---:B------:R-:W-:Y:S02]  /*0680*/  IMAD R70, R75.reuse, R70, 0x2 ;  /* 0x000000024b467424 */ /* 0x040fe400078e0246 */
[C---:B------:R-:W-:Y:S02]  /*0690*/  IMAD R71, R75.reuse, R76, 0x2 ;  /* 0x000000024b477424 */ /* 0x040fe400078e024c */
[----:B------:R-:W-:-:S02]  /*06a0*/  IMAD R72, R75, R78, 0x2 ;  /* 0x000000024b487424 */ /* 0x000fc400078e024e */
[----:B-1234-:R-:W-:-:S07]  /*06b0*/  IMAD.IADD R73, R75, 0x1, R16 ;  /* 0x000000014b497824 */ /* 0x01efce00078e0210 */
.L_x_108:
[----:B------:R-:W1:Y:S01]  /*06c0*/  S2R R76, SR_CTAID.X ;  /* 0x00000000004c7919 */ /* 0x000e620000002500 */
[----:B------:R-:W2:Y:S01]  /*06d0*/  LDC.64 R82, c[0x0][0x398] ;  /* 0x0000e600ff527b82 */ /* 0x000ea20000000a00 */
[C---:B------:R-:W-:Y:S01]  /*06e0*/  VIADD R75, R3.reuse, 0xfffffffe ;  /* 0xfffffffe034b7836 */ /* 0x040fe20000000000 */
[C---:B------:R-:W-:Y:S01]  /*06f0*/  IADD3 R77, PT, PT, R3.reuse, -0x1, RZ ;  /* 0xffffffff034d7810 */ /* 0x040fe20007ffe0ff */
[C---:B------:R-:W-:Y:S01]  /*0700*/  VIADD R79, R3.reuse, 0x1 ;  /* 0x00000001034f7836 */ /* 0x040fe20000000000 */
[----:B------:R-:W-:Y:S01]  /*0710*/  IADD3 R103, PT, PT, R3, 0x2, RZ ;  /* 0x0000000203677810 */ /* 0x000fe20007ffe0ff */
[----:B------:R-:W-:Y:S01]  /*0720*/  BSSY.RECONVERGENT B0, `(.L_x_2) ;  /* 0x0000025000007945 */ /* 0x000fe20003800200 */
[----:B------:R-:W-:Y:S02]  /*0730*/  CS2R R84, SRZ ;  /* 0x0000000000547805 */ /* 0x000fe4000001ff00 */
[----:B------:R-:W-:Y:S02]  /*0740*/  CS2R R88, SRZ ;  /* 0x0000000000587805 */ /* 0x000fe4000001ff00 */
[----:B------:R-:W-:-:S02]  /*0750*/  CS2R R86, SRZ ;  /* 0x0000000000567805 */ /* 0x000fc4000001ff00 */
[----:B--2---:R-:W-:-:S04]  /*0760*/  ISETP.GE.U32.AND P0, PT, R75, R82, PT ;  /* 0x000000524b00720c */ /* 0x004fc80003f06070 */
[----:B------:R-:W-:Y:S01]  /*0770*/  ISETP.GT.U32.AND P0, PT, R3, 0x1, !P0 ;  /* 0x000000010300780c */ /* 0x000fe20004704070 */
[----:B-1----:R-:W-:-:S05]  /*0780*/  VIADD R78, R76, 0xfffffffe ;  /* 0xfffffffe4c4e7836 */ /* 0x002fca0000000000 */
[----:B------:R-:W-:Y:S01]  /*0790*/  ISETP.GE.U32.AND P3, PT, R78, R83, PT ;  /* 0x000000534e00720c */ /* 0x000fe20003f66070 */
[----:B------:R-:W-:-:S03]  /*07a0*/  VIADD R78, R76, 0xffffffff ;  /* 0xffffffff4c4e7836 */ /* 0x000fc60000000000 */
[----:B------:R-:W-:Y:S02]  /*07b0*/  ISETP.GT.U32.AND P3, PT, R76, 0x1, !P3 ;  /* 0x000000014c00780c */ /* 0x000fe40005f64070 */
[----:B------:R-:W-:Y:S02]  /*07c0*/  ISETP.GE.U32.AND P2, PT, R78, R83, PT ;  /* 0x000000534e00720c */ /* 0x000fe40003f46070 */
[----:B------:R-:W-:Y:S02]  /*07d0*/  PLOP3.LUT P0, PT, P0, P3, PT, 0x80, 0x8 ;  /* 0x000000000008781c */ /* 0x000fe40000707070 */
[-C--:B------:R-:W-:Y:S02]  /*07e0*/  ISETP.LT.U32.AND P6, PT, R77, R82.reuse, P3 ;  /* 0x000000524d00720c */ /* 0x080fe40001fc1070 */
[-C--:B------:R-:W-:Y:S02]  /*07f0*/  ISETP.LT.U32.AND P5, PT, R3, R82.reuse, P3 ;  /* 0x000000520300720c */ /* 0x080fe40001fa1070 */
[----:B------:R-:W-:-:S02]  /*0800*/  ISETP.GE.U32.OR P4, PT, R103, R82, !P3 ;  /* 0x000000526700720c */ /* 0x000fc40005f86470 */
[----:B------:R-:W-:Y:S02]  /*0810*/  ISETP.LT.U32.AND P1, PT, R79, R82, P3 ;  /* 0x000000524f00720c */ /* 0x000fe40001f21070 */
[----:B------:R-:W-:Y:S02]  /*0820*/  P2R R104, PR, RZ, 0x40 ;  /* 0x00000040ff687803 */ /* 0x000fe40000000000 */
[----:B------:R-:W-:Y:S02]  /*0830*/  P2R R105, PR, RZ, 0x20 ;  /* 0x00000020ff697803 */ /* 0x000fe40000000000 */
[----:B------:R-:W-:Y:S01]  /*0840*/  P2R R106, PR, RZ, 0x10 ;  /* 0x00000010ff6a7803 */ /* 0x000fe20000000000 */
[----:B------:R-:W-:Y:S06]  /*0850*/  @!P0 BRA `(.L_x_3) ;  /* 0x0000000000448947 */ /* 0x000fec0003800000 */
[C---:B------:R-:W-:Y:S01]  /*0860*/  IADD3 R94, P3, PT, R11.reuse, UR8, RZ ;  /* 0x000000080b5e7c10 */ /* 0x040fe2000ff7e0ff */
[C---:B------:R-:W-:Y:S01]  /*0870*/  VIADD R92, R11.reuse, 0xffffffff ;  /* 0xffffffff0b5c7836 */ /* 0x040fe20000000000 */
[----:B------:R-:W-:-:S03]  /*0880*/  IADD3 R90, PT, PT, R11, -0x2, RZ ;  /* 0xfffffffe0b5a7810 */ /* 0x000fc60007ffe0ff */
[----:B------:R-:W-:Y:S01]  /*0890*/  IMAD.X R95, RZ, RZ, UR9, P3 ;  /* 0x00000009ff5f7e24 */ /* 0x000fe200098e06ff */
[----:B------:R-:W-:-:S05]  /*08a0*/  IADD3 R92, P3, PT, R92, UR8, RZ ;  /* 0x000000085c5c7c10 */ /* 0x000fca000ff7e0ff */
[----:B------:R-:W-:Y:S01]  /*08b0*/  IMAD.X R93, RZ, RZ, UR9, P3 ;  /* 0x00000009ff5d7e24 */ /* 0x000fe200098e06ff */
[----:B------:R-:W-:Y:S01]  /*08c0*/  IADD3 R90, P3, PT, R90, UR8, RZ ;  /* 0x000000085a5a7c10 */ /* 0x000fe2000ff7e0ff */
[----:B------:R-:W0:Y:S04]  /*08d0*/  LDG.E.U8 R95, desc[UR6][R94.64] ;  /* 0x000000065e5f7981 */ /* 0x000e28000c1e1100 */
[----:B------:R-:W-:Y:S01]  /*08e0*/  IMAD.X R91, RZ, RZ, UR9, P3 ;  /* 0x00000009ff5b7e24 */ /* 0x000fe200098e06ff */
[----:B------:R-:W2:Y:S05]  /*08f0*/  LDG.E.U8 R93, desc[UR6][R92.64] ;  /* 0x000000065c5d7981 */ /* 0x000eaa000c1e1100 */
[----:B------:R-:W3:Y:S01]  /*0900*/  LDG.E.U8 R91, desc[UR6][R90.64] ;  /* 0x000000065a5b7981 */ /* 0x000ee2000c1e1100 */
[----:B0-----:R-:W-:-:S02]  /*0910*/  IMAD R84, R64, R95, RZ ;  /* 0x0000005f40547224 */ /* 0x001fc400078e02ff */
[----:B--2---:R-:W-:-:S04]  /*0920*/  IMAD R88, R64, R93, RZ ;  /* 0x0000005d40587224 */ /* 0x004fc800078e02ff */
[----:B------:R-:W1:Y:S01]  /*0930*/  I2F.F64 R84, R84 ;  /* 0x0000005400547312 */ /* 0x000e620000201c00 */
[----:B---3--:R-:W-:-:S07]  /*0940*/  IMAD R86, R64, R91, RZ ;  /* 0x0000005b40567224 */ /* 0x008fce00078e02ff */
[----:B------:R-:W2:Y:S08]  /*0950*/  I2F.F64 R88, R88 ;  /* 0x0000005800587312 */ /* 0x000eb00000201c00 */
[----:B-1----:R-:W3:Y:S02]  /*0960*/  I2F.F64 R86, R86 ;  /* 0x0000005600567312 */ /* 0x002ee40000201c00 */
.L_x_3:
[----:B------:R-:W-:Y:S05]  /*0970*/  BSYNC.RECONVERGENT B0 ;  /* 0x0000000000007941 */ /* 0x000fea0003800200 */
.L_x_2:
[----:B------:R-:W-:Y:S04]  /*0980*/  BSSY.RECONVERGENT B0, `(.L_x_4) ;  /* 0x0000016000007945 */ /* 0x000fe80003800200 */
[----:B------:R-:W-:Y:S05]  /*0990*/  @!P6 BRA `(.L_x_5) ;  /* 0x000000000050e947 */ /* 0x000fea0003800000 */
[C---:B------:R-:W-:Y:S01]  /*09a0*/  IADD3 R94, P3, PT, R9.reuse, UR8, RZ ;  /* 0x00000008095e7c10 */ /* 0x040fe2000ff7e0ff */
[C---:B------:R-:W-:Y:S01]  /*09b0*/  VIADD R90, R9.reuse, 0xfffffffe ;  /* 0xfffffffe095a7836 */ /* 0x040fe20000000000 */
[----:B------:R-:W-:-:S03]  /*09c0*/  IADD3 R92, PT, PT, R9, -0x1, RZ ;  /* 0xffffffff095c7810 */ /* 0x000fc60007ffe0ff */
[----:B------:R-:W-:Y:S01]  /*09d0*/  IMAD.X R95, RZ, RZ, UR9, P3 ;  /* 0x00000009ff5f7e24 */ /* 0x000fe200098e06ff */
[----:B------:R-:W-:-:S04]  /*09e0*/  IADD3 R92, P3, PT, R92, UR8, RZ ;  /* 0x000000085c5c7c10 */ /* 0x000fc8000ff7e0ff */
[----:B------:R-:W-:Y:S01]  /*09f0*/  IADD3.X R93, PT, PT, RZ, UR9, RZ, P3, !PT ;  /* 0x00000009ff5d7c10 */ /* 0x000fe20009ffe4ff */
[----:B------:R-:W4:Y:S01]  /*0a00*/  LDG.E.U8 R94, desc[UR6][R94.64] ;  /* 0x000000065e5e7981 */ /* 0x000f22000c1e1100 */
[----:B------:R-:W-:-:S03]  /*0a10*/  IADD3 R90, P3, PT, R90, UR8, RZ ;  /* 0x000000085a5a7c10 */ /* 0x000fc6000ff7e0ff */
[----:B------:R-:W5:Y:S02]  /*0a20*/  LDG.E.U8 R92, desc[UR6][R92.64] ;  /* 0x000000065c5c7981 */ /* 0x000f64000c1e1100 */
[----:B------:R-:W-:-:S05]  /*0a30*/  IMAD.X R91, RZ, RZ, UR9, P3 ;  /* 0x00000009ff5b7e24 */ /* 0x000fca00098e06ff */
[----:B------:R-:W2:Y:S01]  /*0a40*/  LDG.E.U8 R90, desc[UR6][R90.64] ;  /* 0x000000065a5a7981 */ /* 0x000ea2000c1e1100 */
[C---:B----4-:R-:W-:Y:S02]  /*0a50*/  IMAD R100, R61.reuse, R94, RZ ;  /* 0x0000005e3d647224 */ /* 0x050fe400078e02ff */
[C---:B-----5:R-:W-:Y:S02]  /*0a60*/  IMAD R98, R61.reuse, R92, RZ ;  /* 0x0000005c3d627224 */ /* 0x060fe400078e02ff */
[----:B--2---:R-:W-:Y:S02]  /*0a70*/  IMAD R96, R61, R90, RZ ;  /* 0x0000005a3d607224 */ /* 0x004fe400078e02ff */
[----:B------:R-:W1:Y:S08]  /*0a80*/  I2F.F64 R100, R100 ;  /* 0x0000006400647312 */ /* 0x000e700000201c00 */
[----:B------:R-:W2:Y:S08]  /*0a90*/  I2F.F64 R98, R98 ;  /* 0x0000006200627312 */ /* 0x000eb00000201c00 */
[----:B------:R-:W3:Y:S01]  /*0aa0*/  I2F.F64 R96, R96 ;  /* 0x0000006000607312 */ /* 0x000ee20000201c00 */
[----:B-1----:R-:W-:-:S02]  /*0ab0*/  DADD R84, R84, R100 ;  /* 0x0000000054547229 */ /* 0x002fc40000000064 */
[----:B--2---:R-:W-:Y:S02]  /*0ac0*/  DADD R88, R88, R98 ;  /* 0x0000000058587229 */ /* 0x004fe40000000062 */
[----:B---3--:R-:W-:-:S11]  /*0ad0*/  DADD R86, R86, R96 ;  /* 0x0000000056567229 */ /* 0x008fd60000000060 */
.L_x_5:
[----:B------:R-:W-:Y:S05]  /*0ae0*/  BSYNC.RECONVERGENT B0 ;  /* 0x0000000000007941 */ /* 0x000fea0003800200 */
.L_x_4:
[----:B------:R-:W-:Y:S04]  /*0af0*/  BSSY.RECONVERGENT B0, `(.L_x_6) ;  /* 0x0000016000007945 */ /* 0x000fe80003800200 */
[----:B------:R-:W-:Y:S05]  /*0b00*/  @!P5 BRA `(.L_x_7) ;  /* 0x000000000050d947 */ /* 0x000fea0003800000 */
[C---:B------:R-:W-:Y:S01]  /*0b10*/  IADD3 R94, P3, PT, R2.reuse, UR8, RZ ;  /* 0x00000008025e7c10 */ /* 0x040fe2000ff7e0ff */
[C---:B------:R-:W-:Y:S02]  /*0b20*/  VIADD R92, R2.reuse, 0xffffffff ;  /* 0xffffffff025c7836 */ /* 0x040fe40000000000 */
[----:B------:R-:W-:Y:S01]  /*0b30*/  VIADD R90, R2, 0xfffffffe ;  /* 0xfffffffe025a7836 */ /* 0x000fe20000000000 */
[----:B------:R-:W-:Y:S02]  /*0b40*/  IADD3.X R95, PT, PT, RZ, UR9, RZ, P3, !PT ;  /* 0x00000009ff5f7c10 */ /* 0x000fe40009ffe4ff */
[----:B------:R-:W-:-:S04]  /*0b50*/  IADD3 R92, P3, PT, R92, UR8, RZ ;  /* 0x000000085c5c7c10 */ /* 0x000fc8000ff7e0ff */
[----:B------:R-:W0:Y:S01]  /*0b60*/  LDG.E.U8 R95, desc[UR6][R94.64] ;  /* 0x000000065e5f7981 */ /* 0x000e22000c1e1100 */
[----:B------:R-:W-:Y:S01]  /*0b70*/  IMAD.X R93, RZ, RZ, UR9, P3 ;  /* 0x00000009ff5d7e24 */ /* 0x000fe200098e06ff */
[----:B------:R-:W-:-:S04]  /*0b80*/  IADD3 R90, P3, PT, R90, UR8, RZ ;  /* 0x000000085a5a7c10 */ /* 0x000fc8000ff7e0ff */
[----:B------:R-:W-:Y:S01]  /*0b90*/  IADD3.X R91, PT, PT, RZ, UR9, RZ, P3, !PT ;  /* 0x00000009ff5b7c10 */ /* 0x000fe20009ffe4ff */
[----:B------:R-:W4:Y:S05]  /*0ba0*/  LDG.E.U8 R93, desc[UR6][R92.64] ;  /* 0x000000065c5d7981 */ /* 0x000f2a000c1e1100 */
[----:B------:R-:W5:Y:S01]  /*0bb0*/  LDG.E.U8 R91, desc[UR6][R90.64] ;  /* 0x000000065a5b7981 */ /* 0x000f62000c1e1100 */
[C---:B0-----:R-:W-:Y:S02]  /*0bc0*/  IMAD R100, R58.reuse, R95, RZ ;  /* 0x0000005f3a647224 */ /* 0x041fe400078e02ff */
[C---:B----4-:R-:W-:Y:S02]  /*0bd0*/  IMAD R98, R58.reuse, R93, RZ ;  /* 0x0000005d3a627224 */ /* 0x050fe400078e02ff */
[----:B-----5:R-:W-:-:S02]  /*0be0*/  IMAD R96, R58, R91, RZ ;  /* 0x0000005b3a607224 */ /* 0x020fc400078e02ff */
[----:B------:R-:W0:Y:S08]  /*0bf0*/  I2F.F64 R100, R100 ;  /* 0x0000006400647312 */ /* 0x000e300000201c00 */
[----:B------:R-:W2:Y:S08]  /*0c00*/  I2F.F64 R98, R98 ;  /* 0x0000006200627312 */ /* 0x000eb00000201c00 */
[----:B------:R-:W3:Y:S01]  /*0c10*/  I2F.F64 R96, R96 ;  /* 0x0000006000607312 */ /* 0x000ee20000201c00 */
[----:B0-----:R-:W-:-:S02]  /*0c20*/  DADD R84, R84, R100 ;  /* 0x0000000054547229 */ /* 0x001fc40000000064 */
[----:B--2---:R-:W-:Y:S02]  /*0c30*/  DADD R88, R88, R98 ;  /* 0x0000000058587229 */ /* 0x004fe40000000062 */
[----:B---3--:R-:W-:-:S11]  /*0c40*/  DADD R86, R86, R96 ;  /* 0x0000000056567229 */ /* 0x008fd60000000060 */
.L_x_7:
[----:B------:R-:W-:Y:S05]  /*0c50*/  BSYNC.RECONVERGENT B0 ;  /* 0x0000000000007941 */ /* 0x000fea0003800200 */
.L_x_6:
[----:B------:R-:W-:Y:S04]  /*0c60*/  BSSY.RECONVERGENT B0, `(.L_x_8) ;  /* 0x0000016000007945 */ /* 0x000fe80003800200 */
[----:B------:R-:W-:Y:S05]  /*0c70*/  @!P1 BRA `(.L_x_9) ;  /* 0x0000000000509947 */ /* 0x000fea0003800000 */
[C---:B------:R-:W-:Y:S01]  /*0c80*/  IADD3 R94, P3, PT, R12.reuse, UR8, RZ ;  /* 0x000000080c5e7c10 */ /* 0x040fe2000ff7e0ff */
[C---:B------:R-:W-:Y:S01]  /*0c90*/  VIADD R92, R12.reuse, 0xffffffff ;  /* 0xffffffff0c5c7836 */ /* 0x040fe20000000000 */
[----:B------:R-:W-:-:S03]  /*0ca0*/  IADD3 R90, PT, PT, R12, -0x2, RZ ;  /* 0xfffffffe0c5a7810 */ /* 0x000fc60007ffe0ff */
[----:B------:R-:W-:Y:S01]  /*0cb0*/  IMAD.X R95, RZ, RZ, UR9, P3 ;  /* 0x00000009ff5f7e24 */ /* 0x000fe200098e06ff */
[----:B------:R-:W-:-:S04]  /*0cc0*/  IADD3 R92, P3, PT, R92, UR8, RZ ;  /* 0x000000085c5c7c10 */ /* 0x000fc8000ff7e0ff */
[----:B------:R-:W0:Y:S01]  /*0cd0*/  LDG.E.U8 R94, desc[UR6][R94.64] ;  /* 0x000000065e5e7981 */ /* 0x000e22000c1e1100 */
[----:B------:R-:W-:Y:S01]  /*0ce0*/  IMAD.X R93, RZ, RZ, UR9, P3 ;  /* 0x00000009ff5d7e24 */ /* 0x000fe200098e06ff */
[----:B------:R-:W-:-:S04]  /*0cf0*/  IADD3 R90, P3, PT, R90, UR8, RZ ;  /* 0x000000085a5a7c10 */ /* 0x000fc8000ff7e0ff */
[----:B------:R-:W4:Y:S01]  /*0d00*/  LDG.E.U8 R92, desc[UR6][R92.64] ;  /* 0x000000065c5c7981 */ /* 0x000f22000c1e1100 */
[----:B------:R-:W-:-:S05]  /*0d10*/  IMAD.X R91, RZ, RZ, UR9, P3 ;  /* 0x00000009ff5b7e24 */ /* 0x000fca00098e06ff */
[----:B------:R-:W5:Y:S01]  /*0d20*/  LDG.E.U8 R90, desc[UR6][R90.64] ;  /* 0x000000065a5a7981 */ /* 0x000f62000c1e1100 */
[C---:B0-----:R-:W-:Y:S02]  /*0d30*/  IMAD R100, R55.reuse, R94, RZ ;  /* 0x0000005e37647224 */ /* 0x041fe400078e02ff */
[C---:B----4-:R-:W-:Y:S02]  /*0d40*/  IMAD R98, R55.reuse, R92, RZ ;  /* 0x0000005c37627224 */ /* 0x050fe400078e02ff */
[----:B-----5:R-:W-:Y:S02]  /*0d50*/  IMAD R96, R55, R90, RZ ;  /* 0x0000005a37607224 */ /* 0x020fe400078e02ff */
[----:B------:R-:W0:Y:S08]  /*0d60*/  I2F.F64 R100, R100 ;  /* 0x0000006400647312 */ /* 0x000e300000201c00 */
[----:B------:R-:W2:Y:S08]  /*0d70*/  I2F.F64 R98, R98 ;  /* 0x0000006200627312 */ /* 0x000eb00000201c00 */
[----:B------:R-:W3:Y:S01]  /*0d80*/  I2F.F64 R96, R96 ;  /* 0x0000006000607312 */ /* 0x000ee20000201c00 */
[----:B0-----:R-:W-:-:S02]  /*0d90*/  DADD R84, R84, R100 ;  /* 0x0000000054547229 */ /* 0x001fc40000000064 */
[----:B--2---:R-:W-:Y:S02]  /*0da0*/  DADD R88, R88, R98 ;  /* 0x0000000058587229 */ /* 0x004fe40000000062 */
[----:B---3--:R-:W-:-:S11]  /*0db0*/  DADD R86, R86, R96 ;  /* 0x0000000056567229 */ /* 0x008fd60000000060 */
.L_x_9:
[----:B------:R-:W-:Y:S05]  /*0dc0*/  BSYNC.RECONVERGENT B0 ;  /* 0x0000000000007941 */ /* 0x000fea0003800200 */
.L_x_8:
[----:B------:R-:W-:Y:S04]  /*0dd0*/  BSSY.RECONVERGENT B0, `(.L_x_10) ;  /* 0x0000016000007945 */ /* 0x000fe80003800200 */
[----:B------:R-:W-:Y:S05]  /*0de0*/  @P4 BRA `(.L_x_11) ;  /* 0x0000000000504947 */ /* 0x000fea0003800000 */
[C---:B------:R-:W-:Y:S01]  /*0df0*/  IADD3 R94, P3, PT, R8.reuse, UR8, RZ ;  /* 0x00000008085e7c10 */ /* 0x040fe2000ff7e0ff */
[C---:B------:R-:W-:Y:S01]  /*0e00*/  VIADD R90, R8.reuse, 0xfffffffe ;  /* 0xfffffffe085a7836 */ /* 0x040fe20000000000 */
[----:B------:R-:W-:-:S03]  /*0e10*/  IADD3 R92, PT, PT, R8, -0x1, RZ ;  /* 0xffffffff085c7810 */ /* 0x000fc60007ffe0ff */
[----:B------:R-:W-:Y:S01]  /*0e20*/  IMAD.X R95, RZ, RZ, UR9, P3 ;  /* 0x00000009ff5f7e24 */ /* 0x000fe200098e06ff */
[----:B------:R-:W-:-:S04]  /*0e30*/  IADD3 R92, P3, PT, R92, UR8, RZ ;  /* 0x000000085c5c7c10 */ /* 0x000fc8000ff7e0ff */
[----:B------:R-:W-:Y:S01]  /*0e40*/  IADD3.X R93, PT, PT, RZ, UR9, RZ, P3, !PT ;  /* 0x00000009ff5d7c10 */ /* 0x000fe20009ffe4ff */
[----:B------:R-:W0:Y:S01]  /*0e50*/  LDG.E.U8 R95, desc[UR6][R94.64] ;  /* 0x000000065e5f7981 */ /* 0x000e22000c1e1100 */
[----:B------:R-:W-:-:S04]  /*0e60*/  IADD3 R90, P3, PT, R90, UR8, RZ ;  /* 0x000000085a5a7c10 */ /* 0x000fc8000ff7e0ff */
[----:B------:R-:W4:Y:S01]  /*0e70*/  LDG.E.U8 R93, desc[UR6][R92.64] ;  /* 0x000000065c5d7981 */ /* 0x000f22000c1e1100 */
[----:B------:R-:W-:-:S06]  /*0e80*/  IMAD.X R91, RZ, RZ, UR9, P3 ;  /* 0x00000009ff5b7e24 */ /* 0x000fcc00098e06ff */
[----:B------:R-:W5:Y:S01]  /*0e90*/  LDG.E.U8 R91, desc[UR6][R90.64] ;  /* 0x000000065a5b7981 */ /* 0x000f62000c1e1100 */
[C---:B0-----:R-:W-:Y:S02]  /*0ea0*/  IMAD R100, R48.reuse, R95, RZ ;  /* 0x0000005f30647224 */ /* 0x041fe400078e02ff */
[----:B----4-:R-:W-:-:S04]  /*0eb0*/  IMAD R98, R48, R93, RZ ;  /* 0x0000005d30627224 */ /* 0x010fc800078e02ff */
[----:B------:R-:W0:Y:S01]  /*0ec0*/  I2F.F64 R100, R100 ;  /* 0x0000006400647312 */ /* 0x000e220000201c00 */
[----:B-----5:R-:W-:-:S07]  /*0ed0*/  IMAD R96, R48, R91, RZ ;  /* 0x0000005b30607224 */ /* 0x020fce00078e02ff */
[----:B------:R-:W2:Y:S08]  /*0ee0*/  I2F.F64 R98, R98 ;  /* 0x0000006200627312 */ /* 0x000eb00000201c00 */
[----:B------:R-:W3:Y:S01]  /*0ef0*/  I2F.F64 R96, R96 ;  /* 0x0000006000607312 */ /* 0x000ee20000201c00 */
[----:B0-----:R-:W-:Y:S02]  /*0f00*/  DADD R84, R84, R100 ;  /* 0x0000000054547229 */ /* 0x001fe40000000064 */
[----:B--2---:R-:W-:-:S02]  /*0f10*/  DADD R88, R88, R98 ;  /* 0x0000000058587229 */ /* 0x004fc40000000062 */
[----:B---3--:R-:W-:-:S11]  /*0f20*/  DADD R86, R86, R96 ;  /* 0x0000000056567229 */ /* 0x008fd60000000060 */
.L_x_11:
[----:B------:R-:W-:Y:S05]  /*0f30*/  BSYNC.RECONVERGENT B0 ;  /* 0x0000000000007941 */ /* 0x000fea0003800200 */
.L_x_10:
[----:B------:R-:W-:Y:S01]  /*0f40*/  ISETP.LT.U32.AND P3, PT, R75, R82, !P2 ;  /* 0x000000524b00720c */ /* 0x000fe20005761070 */
[----:B------:R-:W-:Y:S03]  /*0f50*/  BSSY.RECONVERGENT B0, `(.L_x_12) ;  /* 0x0000018000007945 */ /* 0x000fe60003800200 */
[----:B------:R-:W-:-:S04]  /*0f60*/  ISETP.GT.U32.AND P4, PT, R3, 0x1, P3 ;  /* 0x000000010300780c */ /* 0x000fc80001f84070 */
[----:B------:R-:W-:-:S09]  /*0f70*/  P2R R107, PR, RZ, 0x10 ;  /* 0x00000010ff6b7803 */ /* 0x000fd20000000000 */
        /* <DEDUP_REMOVED lines=9> */
[----:B------:R-:W-:Y:S01]  /*1010*/  IADD3.X R91, PT, PT, RZ, UR9, RZ, P3, !PT ;  /* 0x00000009ff5b7c10 */ /* 0x000fe20009ffe4ff */
[----:B------:R-:W4:Y:S04]  /*1020*/  LDG.E.U8 R92, desc[UR6][R92.64] ;  /* 0x000000065c5c7981 */ /* 0x000f28000c1e1100 */
[----:B------:R-:W5:Y:S01]  /*1030*/  LDG.E.U8 R90, desc[UR6][R90.64] ;  /* 0x000000065a5a7981 */ /* 0x000f62000c1e1100 */
[-C--:B0-----:R-:W-:Y:S02]  /*1040*/  IMAD R100, R94, R65.reuse, RZ ;  /* 0x000000415e647224 */ /* 0x081fe400078e02ff */
[-C--:B----4-:R-:W-:Y:S02]  /*1050*/  IMAD R98, R92, R65.reuse, RZ ;  /* 0x000000415c627224 */ /* 0x090fe400078e02ff */
[----:B-----5:R-:W-:-:S02]  /*1060*/  IMAD R96, R90, R65, RZ ;  /* 0x000000415a607224 */ /* 0x020fc400078e02ff */
[----:B------:R-:W0:Y:S08]  /*1070*/  I2F.F64 R100, R100 ;  /* 0x0000006400647312 */ /* 0x000e300000201c00 */
[----:B------:R-:W2:Y:S08]  /*1080*/  I2F.F64 R98, R98 ;  /* 0x0000006200627312 */ /* 0x000eb00000201c00 */
[----:B------:R-:W3:Y:S01]  /*1090*/  I2F.F64 R96, R96 ;  /* 0x0000006000607312 */ /* 0x000ee20000201c00 */
[----:B0-----:R-:W-:-:S02]  /*10a0*/  DADD R84, R84, R100 ;  /* 0x0000000054547229 */ /* 0x001fc40000000064 */
[----:B--2---:R-:W-:Y:S02]  /*10b0*/  DADD R88, R88, R98 ;  /* 0x0000000058587229 */ /* 0x004fe40000000062 */
[----:B---3--:R-:W-:-:S11]  /*10c0*/  DADD R86, R86, R96 ;  /* 0x0000000056567229 */ /* 0x008fd60000000060 */
.L_x_13:
[----:B------:R-:W-:Y:S05]  /*10d0*/  BSYNC.RECONVERGENT B0 ;  /* 0x0000000000007941 */ /* 0x000fea0003800200 */
.L_x_12:
[----:B------:R-:W-:Y:S01]  /*10e0*/  ISETP.LT.U32.AND P3, PT, R77, R82, !P2 ;  /* 0x000000524d00720c */ /* 0x000fe20005761070 */
[----:B------:R-:W-:Y:S03]  /*10f0*/  BSSY.RECONVERGENT B0, `(.L_x_14) ;  /* 0x0000017000007945 */ /* 0x000fe60003800200 */
[----:B------:R-:W-:-:S09]  /*1100*/  P2R R108, PR, RZ, 0x8 ;  /* 0x00000008ff6c7803 */ /* 0x000fd20000000000 */
[----:B------:R-:W-:Y:S05]  /*1110*/  @!P3 BRA `(.L_x_15) ;  /* 0x000000000050b947 */ /* 0x000fea0003800000 */
[C---:B------:R-:W-:Y:S01]  /*1120*/  IADD3 R94, P3, PT, R14.reuse, UR8, RZ ;  /* 0x000000080e5e7c10 */ /* 0x040fe2000ff7e0ff */
[C---:B------:R-:W-:Y:S02]  /*1130*/  VIADD R92, R14.reuse, 0xffffffff ;  /* 0xffffffff0e5c7836 */ /* 0x040fe40000000000 */
[----:B------:R-:W-:Y:S02]  /*1140*/  VIADD R90, R14, 0xfffffffe ;  /* 0xfffffffe0e5a7836 */ /* 0x000fe40000000000 */
[----:B------:R-:W-:Y:S01]  /*1150*/  IMAD.X R95, RZ, RZ, UR9, P3 ;  /* 0x00000009ff5f7e24 */ /* 0x000fe200098e06ff */
[----:B------:R-:W-:-:S04]  /*1160*/  IADD3 R92, P3, PT, R92, UR8, RZ ;  /* 0x000000085c5c7c10 */ /* 0x000fc8000ff7e0ff */
[----:B------:R-:W-:Y:S01]  /*1170*/  IADD3.X R93, PT, PT, RZ, UR9, RZ, P3, !PT ;  /* 0x00000009ff5d7c10 */ /* 0x000fe20009ffe4ff */
[----:B------:R-:W4:Y:S01]  /*1180*/  LDG.E.U8 R95, desc[UR6][R94.64] ;  /* 0x000000065e5f7981 */ /* 0x000f22000c1e1100 */
[----:B------:R-:W-:-:S04]  /*1190*/  IADD3 R90, P3, PT, R90, UR8, RZ ;  /* 0x000000085a5a7c10 */ /* 0x000fc8000ff7e0ff */
[----:B------:R-:W5:Y:S01]  /*11a0*/  LDG.E.U8 R93, desc[UR6][R92.64] ;  /* 0x000000065c5d7981 */ /* 0x000f62000c1e1100 */
[----:B------:R-:W-:-:S06]  /*11b0*/  IMAD.X R91, RZ, RZ, UR9, P3 ;  /* 0x00000009ff5b7e24 */ /* 0x000fcc00098e06ff */
[----:B------:R-:W2:Y:S01]  /*11c0*/  LDG.E.U8 R91, desc[UR6][R90.64] ;  /* 0x000000065a5b7981 */ /* 0x000ea2000c1e1100 */
[-C--:B----4-:R-:W-:Y:S02]  /*11d0*/  IMAD R100, R95, R62.reuse, RZ ;  /* 0x0000003e5f647224 */ /* 0x090fe400078e02ff */
[----:B-----5:R-:W-:-:S04]  /*11e0*/  IMAD R98, R93, R62, RZ ;  /* 0x0000003e5d627224 */ /* 0x020fc800078e02ff */
[----:B------:R-:W1:Y:S01]  /*11f0*/  I2F.F64 R100, R100 ;  /* 0x0000006400647312 */ /* 0x000e620000201c00 */
[----:B--2---:R-:W-:-:S07]  /*1200*/  IMAD R96, R91, R62, RZ ;  /* 0x0000003e5b607224 */ /* 0x004fce00078e02ff */
[----:B------:R-:W2:Y:S08]  /*1210*/  I2F.F64 R98, R98 ;  /* 0x0000006200627312 */ /* 0x000eb00000201c00 */
[----:B------:R-:W3:Y:S01]  /*1220*/  I2F.F64 R96, R96 ;  /* 0x0000006000607312 */ /* 0x000ee20000201c00 */
[----:B-1----:R-:W-:Y:S02]  /*1230*/  DADD R84, R84, R100 ;  /* 0x0000000054547229 */ /* 0x002fe40000000064 */
[----:B--2---:R-:W-:-:S02]  /*1240*/  DADD R88, R88, R98 ;  /* 0x0000000058587229 */ /* 0x004fc40000000062 */
[----:B---3--:R-:W-:-:S11]  /*1250*/  DADD R86, R86, R96 ;  /* 0x0000000056567229 */ /* 0x008fd60000000060 */
.L_x_15:
[----:B------:R-:W-:Y:S05]  /*1260*/  BSYNC.RECONVERGENT B0 ;  /* 0x0000000000007941 */ /* 0x000fea0003800200 */
.L_x_14:
[-C--:B------:R-:W-:Y:S01]  /*1270*/  ISETP.LT.U32.AND P4, PT, R3, R82.reuse, !P2 ;  /* 0x000000520300720c */ /* 0x080fe20005781070 */
[----:B------:R-:W-:Y:S01]  /*1280*/  BSSY.RECONVERGENT B0, `(.L_x_16) ;  /* 0x0000019000007945 */ /* 0x000fe20003800200 */
[----:B------:R-:W-:Y:S02]  /*1290*/  ISETP.LT.U32.AND P3, PT, R79, R82, !P2 ;  /* 0x000000524f00720c */ /* 0x000fe40005761070 */
[----:B------:R-:W-:Y:S02]  /*12a0*/  P2R R109, PR, RZ, 0x10 ;  /* 0x00000010ff6d7803 */ /* 0x000fe40000000000 */
[----:B------:R-:W-:-:S07]  /*12b0*/  P2R R110, PR, RZ, 0x8 ;  /* 0x00000008ff6e7803 */ /* 0x000fce0000000000 */
[----:B------:R-:W-:Y:S05]  /*12c0*/  @!P4 BRA `(.L_x_17) ;  /* 0x000000000050c947 */ /* 0x000fea0003800000 */
[C---:B------:R-:W-:Y:S01]  /*12d0*/  IADD3 R94, P2, PT, R10.reuse, UR8, RZ ;  /* 0x000000080a5e7c10 */ /* 0x040fe2000ff5e0ff */
[C---:B------:R-:W-:Y:S01]  /*12e0*/  VIADD R92, R10.reuse, 0xffffffff ;  /* 0xffffffff0a5c7836 */ /* 0x040fe20000000000 */
[----:B------:R-:W-:Y:S02]  /*12f0*/  IADD3 R90, PT, PT, R10, -0x2, RZ ;  /* 0xfffffffe0a5a7810 */ /* 0x000fe40007ffe0ff */
[----:B------:R-:W-:Y:S02]  /*1300*/  IADD3.X R95, PT, PT, RZ, UR9, RZ, P2, !PT ;  /* 0x00000009ff5f7c10 */ /* 0x000fe400097fe4ff */
[----:B------:R-:W-:-:S03]  /*1310*/  IADD3 R92, P2, PT, R92, UR8, RZ ;  /* 0x000000085c5c7c10 */ /* 0x000fc6000ff5e0ff */
[----:B------:R-:W0:Y:S02]  /*1320*/  LDG.E.U8 R94, desc[UR6][R94.64] ;  /* 0x000000065e5e7981 */ /* 0x000e24000c1e1100 */
[----:B------:R-:W-:Y:S01]  /*1330*/  IMAD.X R93, RZ, RZ, UR9, P2 ;  /* 0x00000009ff5d7e24 */ /* 0x000fe200090e06ff */
[----:B------:R-:W-:-:S04]  /*1340*/  IADD3 R90, P2, PT, R90, UR8, RZ ;  /* 0x000000085a5a7c10 */ /* 0x000fc8000ff5e0ff */
[----:B------:R-:W4:Y:S01]  /*1350*/  LDG.E.U8 R92, desc[UR6][R92.64] ;  /* 0x000000065c5c7981 */ /* 0x000f22000c1e1100 */
[----:B------:R-:W-:-:S05]  /*1360*/  IMAD.X R91, RZ, RZ, UR9, P2 ;  /* 0x00000009ff5b7e24 */ /* 0x000fca00090e06ff */
[----:B------:R-:W5:Y:S01]  /*1370*/  LDG.E.U8 R90, desc[UR6][R90.64] ;  /* 0x000000065a5a7981 */ /* 0x000f62000c1e1100 */
[-C--:B0-----:R-:W-:Y:S02]  /*1380*/  IMAD R100, R94, R59.reuse, RZ ;  /* 0x0000003b5e647224 */ /* 0x081fe400078e02ff */
[-C--:B----4-:R-:W-:Y:S02]  /*1390*/  IMAD R98, R92, R59.reuse, RZ ;  /* 0x0000003b5c627224 */ /* 0x090fe400078e02ff */
[----:B-----5:R-:W-:Y:S02]  /*13a0*/  IMAD R96, R90, R59, RZ ;  /* 0x0000003b5a607224 */ /* 0x020fe400078e02ff */
[----:B------:R-:W0:Y:S08]  /*13b0*/  I2F.F64 R100, R100 ;  /* 0x0000006400647312 */ /* 0x000e300000201c00 */
[----:B------:R-:W2:Y:S08]  /*13c0*/  I2F.F64 R98, R98 ;  /* 0x0000006200627312 */ /* 0x000eb00000201c00 */
[----:B------:R-:W3:Y:S01]  /*13d0*/  I2F.F64 R96, R96 ;  /* 0x0000006000607312 */ /* 0x000ee20000201c00 */
[----:B0-----:R-:W-:-:S02]  /*13e0*/  DADD R84, R84, R100 ;  /* 0x0000000054547229 */ /* 0x001fc40000000064 */
[----:B--2---:R-:W-:Y:S02]  /*13f0*/  DADD R88, R88, R98 ;  /* 0x0000000058587229 */ /* 0x004fe40000000062 */
[----:B---3--:R-:W-:-:S11]  /*1400*/  DADD R86, R86, R96 ;  /* 0x0000000056567229 */ /* 0x008fd60000000060 */
.L_x_17:
[----:B------:R-:W-:Y:S05]  /*1410*/  BSYNC.RECONVERGENT B0 ;  /* 0x0000000000007941 */ /* 0x000fea0003800200 */
.L_x_16:
[----:B------:R-:W-:Y:S04]  /*1420*/  BSSY.RECONVERGENT B0, `(.L_x_18) ;  /* 0x0000016000007945 */ /* 0x000fe80003800200 */
[----:B------:R-:W-:Y:S05]  /*1430*/  @!P3 BRA `(.L_x_19) ;  /* 0x000000000050b947 */ /* 0x000fea0003800000 */
[C---:B------:R-:W-:Y:S01]  /*1440*/  IADD3 R94, P2, PT, R18.reuse, UR8, RZ ;  /* 0x00000008125e7c10 */ /* 0x040fe2000ff5e0ff */
[C---:B------:R-:W-:Y:S01]  /*1450*/  VIADD R90, R18.reuse, 0xfffffffe ;  /* 0xfffffffe125a7836 */ /* 0x040fe20000000000 */
[----:B------:R-:W-:-:S03]  /*1460*/  IADD3 R92, PT, PT, R18, -0x1, RZ ;  /* 0xffffffff125c7810 */ /* 0x000fc60007ffe0ff */
[----:B------:R-:W-:Y:S01]  /*1470*/  IMAD.X R95, RZ, RZ, UR9, P2 ;  /* 0x00000009ff5f7e24 */ /* 0x000fe200090e06ff */
[----:B------:R-:W-:-:S05]  /*1480*/  IADD3 R92, P2, PT, R92, UR8, RZ ;  /* 0x000000085c5c7c10 */ /* 0x000fca000ff5e0ff */
[----:B------:R-:W-:Y:S01]  /*1490*/  IMAD.X R93, RZ, RZ, UR9, P2 ;  /* 0x00000009ff5d7e24 */ /* 0x000fe200090e06ff */
[----:B------:R-:W-:Y:S01]  /*14a0*/  IADD3 R90, P2, PT, R90, UR8, RZ ;  /* 0x000000085a5a7c10 */ /* 0x000fe2000ff5e0ff */
[----:B------:R-:W0:Y:S03]  /*14b0*/  LDG.E.U8 R95, desc[UR6][R94.64] ;  /* 0x000000065e5f7981 */ /* 0x000e26000c1e1100 */
[----:B------:R-:W-:Y:S01]  /*14c0*/  IADD3.X R91, PT, PT, RZ, UR9, RZ, P2, !PT ;  /* 0x00000009ff5b7c10 */ /* 0x000fe200097fe4ff */
[----:B------:R-:W4:Y:S05]  /*14d0*/  LDG.E.U8 R93, desc[UR6][R92.64] ;  /* 0x000000065c5d7981 */ /* 0x000f2a000c1e1100 */
[----:B------:R-:W5:Y:S01]  /*14e0*/  LDG.E.U8 R91, desc[UR6][R90.64] ;  /* 0x000000065a5b7981 */ /* 0x000f62000c1e1100 */
[----:B0-----:R-:W-:-:S02]  /*14f0*/  IMAD R100, R44, R95, RZ ;  /* 0x0000005f2c647224 */ /* 0x001fc400078e02ff */
        /* <DEDUP_REMOVED lines=8> */
.L_x_19:
[----:B------:R-:W-:Y:S05]  /*1580*/  BSYNC.RECONVERGENT B0 ;  /* 0x0000000000007941 */ /* 0x000fea0003800200 */
.L_x_18:
[----:B------:R-:W-:Y:S01]  /*1590*/  ISETP.GE.U32.AND P2, PT, R78, R83, PT ;  /* 0x000000534e00720c */ /* 0x000fe20003f46070 */
[----:B------:R-:W-:Y:S03]  /*15a0*/  BSSY.RECONVERGENT B0, `(.L_x_20) ;  /* 0x0000018000007945 */ /* 0x000fe60003800200 */
[----:B------:R-:W-:-:S04]  /*15b0*/  ISETP.GE.U32.OR P3, PT, R103, R82, P2 ;  /* 0x000000526700720c */ /* 0x000fc80001766470 */
[----:B------:R-:W-:-:S09]  /*15c0*/  P2R R111, PR, RZ, 0x8 ;  /* 0x00000008ff6f7803 */ /* 0x000fd20000000000 */
[----:B------:R-:W-:Y:S05]  /*15d0*/  @P3 BRA `(.L_x_21) ;  /* 0x0000000000503947 */ /* 0x000fea0003800000 */
[C---:B------:R-:W-:Y:S01]  /*15e0*/  IADD3 R94, P2, PT, R13.reuse, UR8, RZ ;  /* 0x000000080d5e7c10 */ /* 0x040fe2000ff5e0ff */
[C---:B------:R-:W-:Y:S02]  /*15f0*/  VIADD R92, R13.reuse, 0xffffffff ;  /* 0xffffffff0d5c7836 */ /* 0x040fe40000000000 */
[----:B------:R-:W-:Y:S02]  /*1600*/  VIADD R90, R13, 0xfffffffe ;  /* 0xfffffffe0d5a7836 */ /* 0x000fe40000000000 */
[----:B------:R-:W-:Y:S01]  /*1610*/  IMAD.X R95, RZ, RZ, UR9, P2 ;  /* 0x00000009ff5f7e24 */ /* 0x000fe200090e06ff */
[----:B------:R-:W-:-:S04]  /*1620*/  IADD3 R92, P2, PT, R92, UR8, RZ ;  /* 0x000000085c5c7c10 */ /* 0x000fc8000ff5e0ff */
[----:B------:R-:W-:Y:S01]  /*1630*/  IADD3.X R93, PT, PT, RZ, UR9, RZ, P2, !PT ;  /* 0x00000009ff5d7c10 */ /* 0x000fe200097fe4ff */
[----:B------:R-:W0:Y:S01]  /*1640*/  LDG.E.U8 R94, desc[UR6][R94.64] ;  /* 0x000000065e5e7981 */ /* 0x000e22000c1e1100 */
[----:B------:R-:W-:-:S03]  /*1650*/  IADD3 R90, P2, PT, R90, UR8, RZ ;  /* 0x000000085a5a7c10 */ /* 0x000fc6000ff5e0ff */
[----:B------:R-:W4:Y:S02]  /*1660*/  LDG.E.U8 R92, desc[UR6][R92.64] ;  /* 0x000000065c5c7981 */ /* 0x000f24000c1e1100 */
        /* <DEDUP_REMOVED lines=11> */
.L_x_21:
[----:B------:R-:W-:Y:S05]  /*1720*/  BSYNC.RECONVERGENT B0 ;  /* 0x0000000000007941 */ /* 0x000fea0003800200 */
.L_x_20:
[----:B------:R-:W-:Y:S01]  /*1730*/  ISETP.GE.U32.AND P2, PT, R76, R83, PT ;  /* 0x000000534c00720c */ /* 0x000fe20003f46070 */
[----:B------:R-:W-:Y:S03]  /*1740*/  BSSY.RECONVERGENT B0, `(.L_x_22) ;  /* 0x0000019000007945 */ /* 0x000fe60003800200 */
[----:B------:R-:W-:-:S04]  /*1750*/  ISETP.LT.U32.AND P3, PT, R75, R82, !P2 ;  /* 0x000000524b00720c */ /* 0x000fc80005761070 */
[----:B------:R-:W-:-:S04]  /*1760*/  ISETP.GT.U32.AND P4, PT, R3, 0x1, P3 ;  /* 0x000000010300780c */ /* 0x000fc80001f84070 */
[----:B------:R-:W-:-:S09]  /*1770*/  P2R R112, PR, RZ, 0x10 ;  /* 0x00000010ff707803 */ /* 0x000fd20000000000 */
[----:B------:R-:W-:Y:S05]  /*1780*/  @!P4 BRA `(.L_x_23) ;  /* 0x000000000050c947 */ /* 0x000fea0003800000 */
[C---:B------:R-:W-:Y:S01]  /*1790*/  IADD3 R94, P3, PT, R6.reuse, UR8, RZ ;  /* 0x00000008065e7c10 */ /* 0x040fe2000ff7e0ff */
[C---:B------:R-:W-:Y:S01]  /*17a0*/  VIADD R92, R6.reuse, 0xffffffff ;  /* 0xffffffff065c7836 */ /* 0x040fe20000000000 */
[----:B------:R-:W-:Y:S02]  /*17b0*/  IADD3 R90, PT, PT, R6, -0x2, RZ ;  /* 0xfffffffe065a7810 */ /* 0x000fe40007ffe0ff */
[----:B------:R-:W-:Y:S02]  /*17c0*/  IADD3.X R95, PT, PT, RZ, UR9, RZ, P3, !PT ;  /* 0x00000009ff5f7c10 */ /* 0x000fe40009ffe4ff */
[----:B------:R-:W-:-:S04]  /*17d0*/  IADD3 R92, P3, PT, R92, UR8, RZ ;  /* 0x000000085c5c7c10 */ /* 0x000fc8000ff7e0ff */
[----:B------:R-:W0:Y:S01]  /*17e0*/  LDG.E.U8 R95, desc[UR6][R94.64] ;  /* 0x000000065e5f7981 */ /* 0x000e22000c1e1100 */
[----:B------:R-:W-:Y:S01]  /*17f0*/  IMAD.X R93, RZ, RZ, UR9, P3 ;  /* 0x00000009ff5d7e24 */ /* 0x000fe200098e06ff */
[----:B------:R-:W-:-:S05]  /*1800*/  IADD3 R90, P3, PT, R90, UR8, RZ ;  /* 0x000000085a5a7c10 */ /* 0x000fca000ff7e0ff */
[----:B------:R-:W-:Y:S01]  /*1810*/  IMAD.X R91, RZ, RZ, UR9, P3 ;  /* 0x00000009ff5b7e24 */ /* 0x000fe200098e06ff */
[----:B------:R-:W4:Y:S05]  /*1820*/  LDG.E.U8 R93, desc[UR6][R92.64] ;  /* 0x000000065c5d7981 */ /* 0x000f2a000c1e1100 */
        /* <DEDUP_REMOVED lines=10> */
.L_x_23:
[----:B------:R-:W-:Y:S05]  /*18d0*/  BSYNC.RECONVERGENT B0 ;  /* 0x0000000000007941 */ /* 0x000fea0003800200 */
.L_x_22:
[----:B------:R-:W-:Y:S01]  /*18e0*/  ISETP.LT.U32.AND P3, PT, R77, R82, !P2 ;  /* 0x000000524d00720c */ /* 0x000fe20005761070 */
[----:B------:R-:W-:Y:S03]  /*18f0*/  BSSY.RECONVERGENT B0, `(.L_x_24) ;  /* 0x0000017000007945 */ /* 0x000fe60003800200 */
[----:B------:R-:W-:-:S09]  /*1900*/  P2R R113, PR, RZ, 0x8 ;  /* 0x00000008ff717803 */ /* 0x000fd20000000000 */
[----:B------:R-:W-:Y:S05]  /*1910*/  @!P3 BRA `(.L_x_25) ;  /* 0x000000000050b947 */ /* 0x000fea0003800000 */
[C---:B------:R-:W-:Y:S01]  /*1920*/  IADD3 R94, P3, PT, R5.reuse, UR8, RZ ;  /* 0x00000008055e7c10 */ /* 0x040fe2000ff7e0ff */
[C---:B------:R-:W-:Y:S01]  /*1930*/  VIADD R90, R5.reuse, 0xfffffffe ;  /* 0xfffffffe055a7836 */ /* 0x040fe20000000000 */
[----:B------:R-:W-:-:S03]  /*1940*/  IADD3 R92, PT, PT, R5, -0x1, RZ ;  /* 0xffffffff055c7810 */ /* 0x000fc60007ffe0ff */
[----:B------:R-:W-:Y:S01]  /*1950*/  IMAD.X R95, RZ, RZ, UR9, P3 ;  /* 0x00000009ff5f7e24 */ /* 0x000fe200098e06ff */
[----:B------:R-:W-:-:S04]  /*1960*/  IADD3 R92, P3, PT, R92, UR8, RZ ;  /* 0x000000085c5c7c10 */ /* 0x000fc8000ff7e0ff */
[----:B------:R-:W4:Y:S01]  /*1970*/  LDG.E.U8 R94, desc[UR6][R94.64] ;  /* 0x000000065e5e7981 */ /* 0x000f22000c1e1100 */
[----:B------:R-:W-:Y:S01]  /*1980*/  IMAD.X R93, RZ, RZ, UR9, P3 ;  /* 0x00000009ff5d7e24 */ /* 0x000fe200098e06ff */
[----:B------:R-:W-:-:S04]  /*1990*/  IADD3 R90, P3, PT, R90, UR8, RZ ;  /* 0x000000085a5a7c10 */ /* 0x000fc8000ff7e0ff */
[----:B------:R-:W-:Y:S01]  /*19a0*/  IADD3.X R91, PT, PT, RZ, UR9, RZ, P3, !PT ;  /* 0x00000009ff5b7c10 */ /* 0x000fe20009ffe4ff */
[----:B------:R-:W5:Y:S04]  /*19b0*/  LDG.E.U8 R92, desc[UR6][R92.64] ;  /* 0x000000065c5c7981 */ /* 0x000f68000c1e1100 */
[----:B------:R-:W2:Y:S01]  /*19c0*/  LDG.E.U8 R90, desc[UR6][R90.64] ;  /* 0x000000065a5a7981 */ /* 0x000ea2000c1e1100 */
[-C--:B----4-:R-:W-:Y:S02]  /*19d0*/  IMAD R100, R94, R63.reuse, RZ ;  /* 0x0000003f5e647224 */ /* 0x090fe400078e02ff */
[-C--:B-----5:R-:W-:Y:S02]  /*19e0*/  IMAD R98, R92, R63.reuse, RZ ;  /* 0x0000003f5c627224 */ /* 0x0a0fe400078e02ff */
[----:B--2---:R-:W-:-:S02]  /*19f0*/  IMAD R96, R90, R63, RZ ;  /* 0x0000003f5a607224 */ /* 0x004fc400078e02ff */
[----:B------:R-:W1:Y:S08]  /*1a00*/  I2F.F64 R100, R100 ;  /* 0x0000006400647312 */ /* 0x000e700000201c00 */
[----:B------:R-:W2:Y:S08]  /*1a10*/  I2F.F64 R98, R98 ;  /* 0x0000006200627312 */ /* 0x000eb00000201c00 */
[----:B------:R-:W3:Y:S01]  /*1a20*/  I2F.F64 R96, R96 ;  /* 0x0000006000607312 */ /* 0x000ee20000201c00 */
[----:B-1----:R-:W-:-:S02]  /*1a30*/  DADD R84, R84, R100 ;  /* 0x0000000054547229 */ /* 0x002fc40000000064 */
[----:B--2---:R-:W-:Y:S02]  /*1a40*/  DADD R88, R88, R98 ;  /* 0x0000000058587229 */ /* 0x004fe40000000062 */
[----:B---3--:R-:W-:-:S11]  /*1a50*/  DADD R86, R86, R96 ;  /* 0x0000000056567229 */ /* 0x008fd60000000060 */
.L_x_25:
[----:B------:R-:W-:Y:S05]  /*1a60*/  BSYNC.RECONVERGENT B0 ;  /* 0x0000000000007941 */ /* 0x000fea0003800200 */
.L_x_24:
[-C--:B------:R-:W-:Y:S01]  /*1a70*/  ISETP.LT.U32.AND P4, PT, R3, R82.reuse, !P2 ;  /* 0x000000520300720c */ /* 0x080fe20005781070 */
[----:B------:R-:W-:Y:S01]  /*1a80*/  BSSY.RECONVERGENT B0, `(.L_x_26) ;  /* 0x0000019000007945 */ /* 0x000fe20003800200 */
[----:B------:R-:W-:Y:S02]  /*1a90*/  ISETP.LT.U32.AND P3, PT, R79, R82, !P2 ;  /* 0x000000524f00720c */ /* 0x000fe40005761070 */
[----:B------:R-:W-:Y:S02]  /*1aa0*/  P2R R114, PR, RZ, 0x10 ;  /* 0x00000010ff727803 */ /* 0x000fe40000000000 */
[----:B------:R-:W-:-:S07]  /*1ab0*/  P2R R115, PR, RZ, 0x8 ;  /* 0x00000008ff737803 */ /* 0x000fce0000000000 */
[----:B------:R-:W-:Y:S05]  /*1ac0*/  @!P4 BRA `(.L_x_27) ;  /* 0x000000000050c947 */ /* 0x000fea0003800000 */
[C---:B------:R-:W-:Y:S01]  /*1ad0*/  IADD3 R94, P2, PT, R0.reuse, UR8, RZ ;  /* 0x00000008005e7c10 */ /* 0x040fe2000ff5e0ff */
[C---:B------:R-:W-:Y:S02]  /*1ae0*/  VIADD R92, R0.reuse, 0xffffffff ;  /* 0xffffffff005c7836 */ /* 0x040fe40000000000 */
[----:B------:R-:W-:Y:S02]  /*1af0*/  VIADD R90, R0, 0xfffffffe ;  /* 0xfffffffe005a7836 */ /* 0x000fe40000000000 */
        /* <DEDUP_REMOVED lines=8> */
[-C--:B0-----:R-:W-:Y:S02]  /*1b80*/  IMAD R100, R95, R52.reuse, RZ ;  /* 0x000000345f647224 */ /* 0x081fe400078e02ff */
        /* <DEDUP_REMOVED lines=8> */
.L_x_27:
[----:B------:R-:W-:Y:S05]  /*1c10*/  BSYNC.RECONVERGENT B0 ;  /* 0x0000000000007941 */ /* 0x000fea0003800200 */
.L_x_26:
[----:B------:R-:W-:Y:S04]  /*1c20*/  BSSY.RECONVERGENT B0, `(.L_x_28) ;  /* 0x0000016000007945 */ /* 0x000fe80003800200 */
        /* <DEDUP_REMOVED lines=21> */
.L_x_29:
[----:B------:R-:W-:Y:S05]  /*1d80*/  BSYNC.RECONVERGENT B0 ;  /* 0x0000000000007941 */ /* 0x000fea0003800200 */
.L_x_28:
[C---:B------:R-:W-:Y:S01]  /*1d90*/  ISETP.GE.U32.AND P2, PT, R76.reuse, R83, PT ;  /* 0x000000534c00720c */ /* 0x040fe20003f46070 */
[----:B------:R-:W-:Y:S01]  /*1da0*/  BSSY.RECONVERGENT B0, `(.L_x_30) ;  /* 0x0000019000007945 */ /* 0x000fe20003800200 */
[----:B------:R-:W-:Y:S02]  /*1db0*/  VIADD R102, R76, 0x1 ;  /* 0x000000014c667836 */ /* 0x000fe40000000000 */
[----:B------:R-:W-:-:S04]  /*1dc0*/  ISETP.GE.U32.OR P3, PT, R103, R82, P2 ;  /* 0x000000526700720c */ /* 0x000fc80001766470 */
[----:B------:R-:W-:-:S09]  /*1dd0*/  P2R R116, PR, RZ, 0x8 ;  /* 0x00000008ff747803 */ /* 0x000fd20000000000 */
[----:B------:R-:W-:Y:S05]  /*1de0*/  @P3 BRA `(.L_x_31) ;  /* 0x0000000000503947 */ /* 0x000fea0003800000 */
        /* <DEDUP_REMOVED lines=20> */
.L_x_31:
[----:B------:R-:W-:Y:S05]  /*1f30*/  BSYNC.RECONVERGENT B0 ;  /* 0x0000000000007941 */ /* 0x000fea0003800200 */
.L_x_30:
        /* <DEDUP_REMOVED lines=26> */
.L_x_33:
[----:B------:R-:W-:Y:S05]  /*20e0*/  BSYNC.RECONVERGENT B0 ;  /* 0x0000000000007941 */ /* 0x000fea0003800200 */
.L_x_32:
        /* <DEDUP_REMOVED lines=24> */
.L_x_35:
[----:B------:R-:W-:Y:S05]  /*2270*/  BSYNC.RECONVERGENT B0 ;  /* 0x0000000000007941 */ /* 0x000fea0003800200 */
.L_x_34:
        /* <DEDUP_REMOVED lines=26> */
.L_x_37:
[----:B------:R-:W-:Y:S05]  /*2420*/  BSYNC.RECONVERGENT B0 ;  /* 0x0000000000007941 */ /* 0x000fea0003800200 */
.L_x_36:
        /* <DEDUP_REMOVED lines=22> */
.L_x_39:
[----:B------:R-:W-:Y:S05]  /*2590*/  BSYNC.RECONVERGENT B0 ;  /* 0x0000000000007941 */ /* 0x000fea0003800200 */
.L_x_38:
[----:B------:R-:W-:Y:S01]  /*25a0*/  ISETP.GE.U32.AND P2, PT, R102, R83, PT ;  /* 0x000000536600720c */ /* 0x000fe20003f46070 */
[----:B------:R-:W-:Y:S01]  /*25b0*/  BSSY.RECONVERGENT B0, `(.L_x_40) ;  /* 0x0000019000007945 */ /* 0x000fe20003800200 */
[----:B------:R-:W-:Y:S02]  /*25c0*/  VIADD R102, R76, 0x2 ;  /* 0x000000024c667836 */ /* 0x000fe40000000000 */
[----:B------:R-:W-:-:S04]  /*25d0*/  ISETP.GE.U32.OR P3, PT, R103, R82, P2 ;  /* 0x000000526700720c */ /* 0x000fc80001766470 */
[----:B------:R-:W-:-:S09]  /*25e0*/  P2R R76, PR, RZ, 0x8 ;  /* 0x00000008ff4c7803 */ /* 0x000fd20000000000 */
[----:B------:R-:W-:Y:S05]  /*25f0*/  @P3 BRA `(.L_x_41) ;  /* 0x0000000000503947 */ /* 0x000fea0003800000 */
        /* <DEDUP_REMOVED lines=20> */
.L_x_41:
[----:B------:R-:W-:Y:S05]  /*2740*/  BSYNC.RECONVERGENT B0 ;  /* 0x0000000000007941 */ /* 0x000fea0003800200 */
.L_x_40:
[----:B------:R-:W-:Y:S01]  /*2750*/  ISETP.GE.U32.AND P5, PT, R102, R83, PT ;  /* 0x000000536600720c */ /* 0x000fe20003fa6070 */
[----:B------:R-:W-:Y:S03]  /*2760*/  BSSY.RECONVERGENT B0, `(.L_x_42) ;  /* 0x0000018000007945 */ /* 0x000fe60003800200 */
[----:B------:R-:W-:-:S04]  /*2770*/  ISETP.LT.U32.AND P2, PT, R75, R82, !P5 ;  /* 0x000000524b00720c */ /* 0x000fc80006f41070 */
[----:B------:R-:W-:-:S13]  /*2780*/  ISETP.GT.U32.AND P2, PT, R3, 0x1, P2 ;  /* 0x000000010300780c */ /* 0x000fda0001744070 */
        /* <DEDUP_REMOVED lines=21> */
.L_x_43:
[----:B------:R-:W-:Y:S05]  /*28e0*/  BSYNC.RECONVERGENT B0 ;  /* 0x0000000000007941 */ /* 0x000fea0003800200 */
.L_x_42:
[----:B------:R-:W-:Y:S01]  /*28f0*/  ISETP.LT.U32.AND P3, PT, R77, R82, !P5 ;  /* 0x000000524d00720c */ /* 0x000fe20006f61070 */
[----:B------:R-:W-:-:S12]  /*2900*/  BSSY.RECONVERGENT B0, `(.L_x_44) ;  /* 0x0000016000007945 */ /* 0x000fd80003800200 */
        /* <DEDUP_REMOVED lines=21> */
.L_x_45:
[----:B------:R-:W-:Y:S05]  /*2a60*/  BSYNC.RECONVERGENT B0 ;  /* 0x0000000000007941 */ /* 0x000fea0003800200 */
.L_x_44:
[-C--:B------:R-:W-:Y:S01]  /*2a70*/  ISETP.LT.U32.AND P4, PT, R3, R82.reuse, !P5 ;  /* 0x000000520300720c */ /* 0x080fe20006f81070 */
[----:B------:R-:W-:Y:S01]  /*2a80*/  BSSY.RECONVERGENT B0, `(.L_x_46) ;  /* 0x0000017000007945 */ /* 0x000fe20003800200 */
[----:B------:R-:W-:-:S11]  /*2a90*/  ISETP.LT.U32.AND P5, PT, R79, R82, !P5 ;  /* 0x000000524f00720c */ /* 0x000fd60006fa1070 */
        /* <DEDUP_REMOVED lines=21> */
.L_x_47:
[----:B------:R-:W-:Y:S05]  /*2bf0*/  BSYNC.RECONVERGENT B0 ;  /* 0x0000000000007941 */ /* 0x000fea0003800200 */
.L_x_46:
[----:B------:R-:W-:Y:S04]  /*2c00*/  BSSY.RECONVERGENT B0, `(.L_x_48) ;  /* 0x0000016000007945 */ /* 0x000fe80003800200 */
        /* <DEDUP_REMOVED lines=21> */
.L_x_49:
[----:B------:R-:W-:Y:S05]  /*2d60*/  BSYNC.RECONVERGENT B0 ;  /* 0x0000000000007941 */ /* 0x000fea0003800200 */
.L_x_48:
[----:B------:R-:W-:Y:S01]  /*2d70*/  ISETP.GE.U32.AND P6, PT, R102, R83, PT ;  /* 0x000000536600720c */ /* 0x000fe20003fc6070 */
[----:B------:R-:W-:Y:S01]  /*2d80*/  BSSY.RECONVERGENT B0, `(.L_x_50) ;  /* 0x000001b000007945 */ /* 0x000fe20003800200 */
[----:B------:R-:W-:Y:S02]  /*2d90*/  CS2R R98, SRZ ;  /* 0x0000000000627805 */ /* 0x000fe4000001ff00 */
[----:B------:R-:W-:Y:S02]  /*2da0*/  CS2R R96, SRZ ;  /* 0x0000000000607805 */ /* 0x000fe4000001ff00 */
[----:B------:R-:W-:Y:S02]  /*2db0*/  ISETP.GE.U32.OR P6, PT, R103, R82, P6 ;  /* 0x000000526700720c */ /* 0x000fe400037c6470 */
[----:B------:R-:W-:Y:S02]  /*2dc0*/  CS2R R94, SRZ ;  /* 0x00000000005e7805 */ /* 0x000fe4000001ff00 */
        /* <DEDUP_REMOVED lines=22> */
.L_x_51:
[----:B------:R-:W-:Y:S05]  /*2f30*/  BSYNC.RECONVERGENT B0 ;  /* 0x0000000000007941 */ /* 0x000fea0003800200 */
.L_x_50:
        /* <DEDUP_REMOVED lines=16> */
[----:B------:R-:W1:Y:S08]  /*3040*/  I2F.F64 R98, R98 ;  /* 0x0000006200627312 */ /* 0x000e700000201c00 */
[----:B------:R-:W4:Y:S08]  /*3050*/  I2F.F64 R96, R96 ;  /* 0x0000006000607312 */ /* 0x000f300000201c00 */
[----:B-1----:R-:W0:Y:S02]  /*3060*/  I2F.F64 R94, R94 ;  /* 0x0000005e005e7312 */ /* 0x002e240000201c00 */
.L_x_53:
[----:B------:R-:W-:Y:S05]  /*3070*/  BSYNC.RECONVERGENT B0 ;  /* 0x0000000000007941 */ /* 0x000fea0003800200 */
.L_x_52:
[----:B------:R-:W-:Y:S01]  /*3080*/  ISETP.NE.AND P0, PT, R104, RZ, PT ;  /* 0x000000ff6800720c */ /* 0x000fe20003f05270 */
[----:B------:R-:W-:-:S12]  /*3090*/  BSSY.RECONVERGENT B0, `(.L_x_54) ;  /* 0x0000016000007945 */ /* 0x000fd80003800200 */
        /* <DEDUP_REMOVED lines=9> */
[----:B------:R-:W5:Y:S01]  /*3130*/  LDG.E.U8 R91, desc[UR6][R90.64] ;  /* 0x000000065a5b7981 */ /* 0x000f62000c1e1100 */
[----:B------:R-:W-:-:S06]  /*3140*/  IMAD.X R83, RZ, RZ, UR9, P0 ;  /* 0x00000009ff537e24 */ /* 0x000fcc00080e06ff */
[----:B------:R-:W2:Y:S01]  /*3150*/  LDG.E.U8 R83, desc[UR6][R82.64] ;  /* 0x0000000652537981 */ /* 0x000ea2000c1e1100 */
[C---:B0-----:R-:W-:Y:S02]  /*3160*/  IMAD R120, R38.reuse, R93, RZ ;  /* 0x0000005d26787224 */ /* 0x041fe400078e02ff */
[----:B-----5:R-:W-:-:S04]  /*3170*/  IMAD R102, R38, R91, RZ ;  /* 0x0000005b26667224 */ /* 0x020fc800078e02ff */
[----:B------:R-:W0:Y:S01]  /*3180*/  I2F.F64 R120, R120 ;  /* 0x0000007800787312 */ /* 0x000e220000201c00 */
[----:B--2---:R-:W-:-:S07]  /*3190*/  IMAD R100, R38, R83, RZ ;  /* 0x0000005326647224 */ /* 0x004fce00078e02ff */
[----:B------:R-:W4:Y:S08]  /*31a0*/  I2F.F64 R102, R102 ;  /* 0x0000006600667312 */ /* 0x000f300000201c00 */
[----:B------:R-:W1:Y:S01]  /*31b0*/  I2F.F64 R100, R100 ;  /* 0x0000006400647312 */ /* 0x000e620000201c00 */
[----:B0-----:R-:W-:Y:S02]  /*31c0*/  DADD R98, R98, R120 ;  /* 0x0000000062627229 */ /* 0x001fe40000000078 */
[----:B----4-:R-:W-:-:S02]  /*31d0*/  DADD R96, R96, R102 ;  /* 0x0000000060607229 */ /* 0x010fc40000000066 */
[----:B-1----:R-:W-:-:S11]  /*31e0*/  DADD R94, R94, R100 ;  /* 0x000000005e5e7229 */ /* 0x002fd60000000064 */
.L_x_55:
[----:B------:R-:W-:Y:S05]  /*31f0*/  BSYNC.RECONVERGENT B0 ;  /* 0x0000000000007941 */ /* 0x000fea0003800200 */
.L_x_54:
[----:B------:R-:W-:Y:S01]  /*3200*/  ISETP.NE.AND P0, PT, R105, RZ, PT ;  /* 0x000000ff6900720c */ /* 0x000fe20003f05270 */
        /* <DEDUP_REMOVED lines=10> */
[----:B------:R-:W5:Y:S01]  /*32b0*/  LDG.E.U8 R90, desc[UR6][R90.64] ;  /* 0x000000065a5a7981 */ /* 0x000f62000c1e1100 */
[----:B------:R-:W-:-:S05]  /*32c0*/  IMAD.X R83, RZ, RZ, UR9, P0 ;  /* 0x00000009ff537e24 */ /* 0x000fca00080e06ff */
[----:B------:R-:W2:Y:S01]  /*32d0*/  LDG.E.U8 R82, desc[UR6][R82.64] ;  /* 0x0000000652527981 */ /* 0x000ea2000c1e1100 */
[C---:B0-----:R-:W-:Y:S02]  /*32e0*/  IMAD R104, R35.reuse, R92, RZ ;  /* 0x0000005c23687224 */ /* 0x041fe400078e02ff */
[C---:B-----5:R-:W-:Y:S02]  /*32f0*/  IMAD R102, R35.reuse, R90, RZ ;  /* 0x0000005a23667224 */ /* 0x060fe400078e02ff */
[----:B--2---:R-:W-:Y:S02]  /*3300*/  IMAD R100, R35, R82, RZ ;  /* 0x0000005223647224 */ /* 0x004fe400078e02ff */
[----:B------:R-:W0:Y:S08]  /*3310*/  I2F.F64 R104, R104 ;  /* 0x0000006800687312 */ /* 0x000e300000201c00 */
[----:B------:R-:W4:Y:S08]  /*3320*/  I2F.F64 R102, R102 ;  /* 0x0000006600667312 */ /* 0x000f300000201c00 */
[----:B------:R-:W1:Y:S01]  /*3330*/  I2F.F64 R100, R100 ;  /* 0x0000006400647312 */ /* 0x000e620000201c00 */
[----:B0-----:R-:W-:-:S02]  /*3340*/  DADD R98, R98, R104 ;  /* 0x0000000062627229 */ /* 0x001fc40000000068 */
[----:B----4-:R-:W-:Y:S02]  /*3350*/  DADD R96, R96, R102 ;  /* 0x0000000060607229 */ /* 0x010fe40000000066 */
[----:B-1----:R-:W-:-:S11]  /*3360*/  DADD R94, R94, R100 ;  /* 0x000000005e5e7229 */ /* 0x002fd60000000064 */
.L_x_57:
[----:B------:R-:W-:Y:S05]  /*3370*/  BSYNC.RECONVERGENT B0 ;  /* 0x0000000000007941 */ /* 0x000fea0003800200 */
.L_x_56:
        /* <DEDUP_REMOVED lines=11> */
[----:B------:R-:W5:Y:S05]  /*3430*/  LDG.E.U8 R91, desc[UR6][R90.64] ;  /* 0x000000065a5b7981 */ /* 0x000f6a000c1e1100 */
[----:B------:R-:W2:Y:S01]  /*3440*/  LDG.E.U8 R83, desc[UR6][R82.64] ;  /* 0x0000000652537981 */ /* 0x000ea2000c1e1100 */
[----:B0-----:R-:W-:-:S02]  /*3450*/  IMAD R104, R28, R93, RZ ;  /* 0x0000005d1c687224 */ /* 0x001fc400078e02ff */
        /* <DEDUP_REMOVED lines=8> */
.L_x_59:
[----:B------:R-:W-:Y:S05]  /*34e0*/  BSYNC.RECONVERGENT B0 ;  /* 0x0000000000007941 */ /* 0x000fea0003800200 */
.L_x_58:
[----:B------:R-:W-:Y:S01]  /*34f0*/  ISETP.NE.AND P0, PT, R106, RZ, PT ;  /* 0x000000ff6a00720c */ /* 0x000fe20003f05270 */
[----:B------:R-:W-:-:S12]  /*3500*/  BSSY.RECONVERGENT B0, `(.L_x_60) ;  /* 0x0000016000007945 */ /* 0x000fd80003800200 */
        /* <DEDUP_REMOVED lines=9> */
[----:B------:R-:W5:Y:S02]  /*35a0*/  LDG.E.U8 R90, desc[UR6][R90.64] ;  /* 0x000000065a5a7981 */ /* 0x000f64000c1e1100 */
        /* <DEDUP_REMOVED lines=11> */
.L_x_61:
[----:B------:R-:W-:Y:S05]  /*3660*/  BSYNC.RECONVERGENT B0 ;  /* 0x0000000000007941 */ /* 0x000fea0003800200 */
.L_x_60:
[----:B------:R-:W-:Y:S01]  /*3670*/  ISETP.NE.AND P0, PT, R107, RZ, PT ;  /* 0x000000ff6b00720c */ /* 0x000fe20003f05270 */
[----:B------:R-:W-:-:S12]  /*3680*/  BSSY.RECONVERGENT B0, `(.L_x_62) ;  /* 0x0000016000007945 */ /* 0x000fd80003800200 */
        /* <DEDUP_REMOVED lines=10> */
[----:B------:R-:W5:Y:S05]  /*3730*/  LDG.E.U8 R91, desc[UR6][R90.64] ;  /* 0x000000065a5b7981 */ /* 0x000f6a000c1e1100 */
[----:B------:R-:W2:Y:S01]  /*3740*/  LDG.E.U8 R83, desc[UR6][R82.64] ;  /* 0x0000000652537981 */ /* 0x000ea2000c1e1100 */
[-C--:B0-----:R-:W-:Y:S02]  /*3750*/  IMAD R104, R93, R42.reuse, RZ ;  /* 0x0000002a5d687224 */ /* 0x081fe400078e02ff */
[-C--:B-----5:R-:W-:Y:S02]  /*3760*/  IMAD R102, R91, R42.reuse, RZ ;  /* 0x0000002a5b667224 */ /* 0x0a0fe400078e02ff */
[----:B--2---:R-:W-:-:S02]  /*3770*/  IMAD R100, R83, R42, RZ ;  /* 0x0000002a53647224 */ /* 0x004fc400078e02ff */
[----:B------:R-:W0:Y:S08]  /*3780*/  I2F.F64 R104, R104 ;  /* 0x0000006800687312 */ /* 0x000e300000201c00 */
[----:B------:R-:W4:Y:S08]  /*3790*/  I2F.F64 R102, R102 ;  /* 0x0000006600667312 */ /* 0x000f300000201c00 */
[----:B------:R-:W1:Y:S01]  /*37a0*/  I2F.F64 R100, R100 ;  /* 0x0000006400647312 */ /* 0x000e620000201c00 */
[----:B0-----:R-:W-:-:S02]  /*37b0*/  DADD R98, R98, R104 ;  /* 0x0000000062627229 */ /* 0x001fc40000000068 */
[----:B----4-:R-:W-:Y:S02]  /*37c0*/  DADD R96, R96, R102 ;  /* 0x0000000060607229 */ /* 0x010fe40000000066 */
[----:B-1----:R-:W-:-:S11]  /*37d0*/  DADD R94, R94, R100 ;  /* 0x000000005e5e7229 */ /* 0x002fd60000000064 */
.L_x_63:
[----:B------:R-:W-:Y:S05]  /*37e0*/  BSYNC.RECONVERGENT B0 ;  /* 0x0000000000007941 */ /* 0x000fea0003800200 */
.L_x_62:
[----:B------:R-:W-:Y:S01]  /*37f0*/  ISETP.NE.AND P0, PT, R108, RZ, PT ;  /* 0x000000ff6c00720c */ /* 0x000fe20003f05270 */
[----:B------:R-:W-:-:S12]  /*3800*/  BSSY.RECONVERGENT B0, `(.L_x_64) ;  /* 0x0000016000007945 */ /* 0x000fd80003800200 */
        /* <DEDUP_REMOVED lines=10> */
[----:B------:R-:W5:Y:S04]  /*38b0*/  LDG.E.U8 R90, desc[UR6][R90.64] ;  /* 0x000000065a5a7981 */ /* 0x000f68000c1e1100 */
        /* <DEDUP_REMOVED lines=10> */
.L_x_65:
[----:B------:R-:W-:Y:S05]  /*3960*/  BSYNC.RECONVERGENT B0 ;  /* 0x0000000000007941 */ /* 0x000fea0003800200 */
.L_x_64:
        /* <DEDUP_REMOVED lines=23> */
.L_x_67:
[----:B------:R-:W-:Y:S05]  /*3ae0*/  BSYNC.RECONVERGENT B0 ;  /* 0x0000000000007941 */ /* 0x000fea0003800200 */
.L_x_66:
        /* <DEDUP_REMOVED lines=14> */
[-C--:B0-----:R-:W-:Y:S02]  /*3bd0*/  IMAD R104, R92, R29.reuse, RZ ;  /* 0x0000001d5c687224 */ /* 0x081fe400078e02ff */
[-C--:B-----5:R-:W-:Y:S02]  /*3be0*/  IMAD R102, R90, R29.reuse, RZ ;  /* 0x0000001d5a667224 */ /* 0x0a0fe400078e02ff */
[----:B--2---:R-:W-:Y:S02]  /*3bf0*/  IMAD R100, R82, R29, RZ ;  /* 0x0000001d52647224 */ /* 0x004fe400078e02ff */
[----:B------:R-:W0:Y:S08]  /*3c00*/  I2F.F64 R104, R104 ;  /* 0x0000006800687312 */ /* 0x000e300000201c00 */
[----:B------:R-:W4:Y:S08]  /*3c10*/  I2F.F64 R102, R102 ;  /* 0x0000006600667312 */ /* 0x000f300000201c00 */
[----:B------:R-:W1:Y:S01]  /*3c20*/  I2F.F64 R100, R100 ;  /* 0x0000006400647312 */ /* 0x000e620000201c00 */
[----:B0-----:R-:W-:-:S02]  /*3c30*/  DADD R98, R98, R104 ;  /* 0x0000000062627229 */ /* 0x001fc40000000068 */
[----:B----4-:R-:W-:Y:S02]  /*3c40*/  DADD R96, R96, R102 ;  /* 0x0000000060607229 */ /* 0x010fe40000000066 */
[----:B-1----:R-:W-:-:S11]  /*3c50*/  DADD R94, R94, R100 ;  /* 0x000000005e5e7229 */ /* 0x002fd60000000064 */
.L_x_69:
[----:B------:R-:W-:Y:S05]  /*3c60*/  BSYNC.RECONVERGENT B0 ;  /* 0x0000000000007941 */ /* 0x000fea0003800200 */
.L_x_68:
[----:B------:R-:W-:Y:S01]  /*3c70*/  ISETP.NE.AND P0, PT, R111, RZ, PT ;  /* 0x000000ff6f00720c */ /* 0x000fe20003f05270 */
[----:B------:R-:W-:-:S12]  /*3c80*/  BSSY.RECONVERGENT B0, `(.L_x_70) ;  /* 0x0000016000007945 */ /* 0x000fd80003800200 */
[----:B------:R-:W-:Y:S05]  /*3c90*/  @P0 BRA `(.L_x_71) ;  /* 0x0000000000500947 */ /* 0x000fea0003800000 */
        /* <DEDUP_REMOVED lines=20> */
.L_x_71:
[----:B------:R-:W-:Y:S05]  /*3de0*/  BSYNC.RECONVERGENT B0 ;  /* 0x0000000000007941 */ /* 0x000fea0003800200 */
.L_x_70:
        /* <DEDUP_REMOVED lines=23> */
.L_x_73:
[----:B------:R-:W-:Y:S05]  /*3f60*/  BSYNC.RECONVERGENT B0 ;  /* 0x0000000000007941 */ /* 0x000fea0003800200 */
.L_x_72:
        /* <DEDUP_REMOVED lines=23> */
.L_x_75:
[----:B------:R-:W-:Y:S05]  /*40e0*/  BSYNC.RECONVERGENT B0 ;  /* 0x0000000000007941 */ /* 0x000fea0003800200 */
.L_x_74:
        /* <DEDUP_REMOVED lines=23> */
.L_x_77:
[----:B------:R-:W-:Y:S05]  /*4260*/  BSYNC.RECONVERGENT B0 ;  /* 0x0000000000007941 */ /* 0x000fea0003800200 */
.L_x_76:
        /* <DEDUP_REMOVED lines=14> */
[-C--:B0-----:R-:W-:Y:S02]  /*4350*/  IMAD R104, R93, R30.reuse, RZ ;  /* 0x0000001e5d687224 */ /* 0x081fe400078e02ff */
        /* <DEDUP_REMOVED lines=8> */
.L_x_79:
[----:B------:R-:W-:Y:S05]  /*43e0*/  BSYNC.RECONVERGENT B0 ;  /* 0x0000000000007941 */ /* 0x000fea0003800200 */
.L_x_78:
[----:B------:R-:W-:Y:S01]  /*43f0*/  ISETP.NE.AND P0, PT, R116, RZ, PT ;  /* 0x000000ff7400720c */ /* 0x000fe20003f05270 */
[----:B------:R-:W-:-:S12]  /*4400*/  BSSY.RECONVERGENT B0, `(.L_x_80) ;  /* 0x0000016000007945 */ /* 0x000fd80003800200 */
[----:B------:R-:W-:Y:S05]  /*4410*/  @P0 BRA `(.L_x_81) ;  /* 0x0000000000500947 */ /* 0x000fea0003800000 */
        /* <DEDUP_REMOVED lines=20> */
.L_x_81:
[----:B------:R-:W-:Y:S05]  /*4560*/  BSYNC.RECONVERGENT B0 ;  /* 0x0000000000007941 */ /* 0x000fea0003800200 */
.L_x_80:
[----:B------:R-:W-:Y:S01]  /*4570*/  ISETP.NE.AND P0, PT, R117, RZ, PT ;  /* 0x000000ff7500720c */ /* 0x000fe20003f05270 */
[----:B------:R-:W-:-:S12]  /*4580*/  BSSY.RECONVERGENT B0, `(.L_x_82) ;  /* 0x0000016000007945 */ /* 0x000fd80003800200 */
        /* <DEDUP_REMOVED lines=21> */
.L_x_83:
[----:B------:R-:W-:Y:S05]  /*46e0*/  BSYNC.RECONVERGENT B0 ;  /* 0x0000000000007941 */ /* 0x000fea0003800200 */
.L_x_82:
        /* <DEDUP_REMOVED lines=23> */
.L_x_85:
[----:B------:R-:W-:Y:S05]  /*4860*/  BSYNC.RECONVERGENT B0 ;  /* 0x0000000000007941 */ /* 0x000fea0003800200 */
.L_x_84:
        /* <DEDUP_REMOVED lines=23> */
.L_x_87:
[----:B------:R-:W-:Y:S05]  /*49e0*/  BSYNC.RECONVERGENT B0 ;  /* 0x0000000000007941 */ /* 0x000fea0003800200 */
.L_x_86:
[----:B------:R-:W-:Y:S01]  /*49f0*/  ISETP.NE.AND P0, PT, R78, RZ, PT ;  /* 0x000000ff4e00720c */ /* 0x000fe20003f05270 */
[----:B------:R-:W-:-:S12]  /*4a00*/  BSSY.RECONVERGENT B0, `(.L_x_88) ;  /* 0x0000016000007945 */ /* 0x000fd80003800200 */
[----:B------:R-:W-:Y:S05]  /*4a10*/  @!P0 BRA `(.L_x_89) ;  /* 0x0000000000508947 */ /* 0x000fea0003800000 */
[C---:B------:R-:W-:Y:S01]  /*4a20*/  IADD3 R90, P0, PT, R73.reuse, UR8, RZ ;  /* 0x00000008495a7c10 */ /* 0x040fe2000ff1e0ff */
[C---:B------:R-:W-:Y:S02]  /*4a30*/  VIADD R92, R73.reuse, 0xffffffff ;  /* 0xffffffff495c7836 */ /* 0x040fe40000000000 */
[----:B------:R-:W-:Y:S01]  /*4a40*/  VIADD R100, R73, 0xfffffffe ;  /* 0xfffffffe49647836 */ /* 0x000fe20000000000 */
[----:B------:R-:W-:Y:S02]  /*4a50*/  IADD3.X R91, PT, PT, RZ, UR9, RZ, P0, !PT ;  /* 0x00000009ff5b7c10 */ /* 0x000fe400087fe4ff */
[----:B------:R-:W-:-:S03]  /*4a60*/  IADD3 R92, P0, PT, R92, UR8, RZ ;  /* 0x000000085c5c7c10 */ /* 0x000fc6000ff1e0ff */
[----:B------:R-:W0:Y:S02]  /*4a70*/  LDG.E.U8 R78, desc[UR6][R90.64] ;  /* 0x000000065a4e7981 */ /* 0x000e24000c1e1100 */
        /* <DEDUP_REMOVED lines=14> */
.L_x_89:
[----:B------:R-:W-:Y:S05]  /*4b60*/  BSYNC.RECONVERGENT B0 ;  /* 0x0000000000007941 */ /* 0x000fea0003800200 */
.L_x_88:
[----:B------:R-:W-:Y:S01]  /*4b70*/  ISETP.NE.AND P0, PT, R76, RZ, PT ;  /* 0x000000ff4c00720c */ /* 0x000fe20003f05270 */
[----:B------:R-:W-:-:S12]  /*4b80*/  BSSY.RECONVERGENT B0, `(.L_x_90) ;  /* 0x0000016000007945 */ /* 0x000fd80003800200 */
[----:B------:R-:W-:Y:S05]  /*4b90*/  @P0 BRA `(.L_x_91) ;  /* 0x0000000000500947 */ /* 0x000fea0003800000 */
[C---:B------:R-:W-:Y:S01]  /*4ba0*/  IADD3 R78, P0, PT, R19.reuse, UR8, RZ ;  /* 0x00000008134e7c10 */ /* 0x040fe2000ff1e0ff */
[C---:B------:R-:W-:Y:S02]  /*4bb0*/  VIADD R82, R19.reuse, 0xffffffff ;  /* 0xffffffff13527836 */ /* 0x040fe40000000000 */
[----:B------:R-:W-:Y:S01]  /*4bc0*/  VIADD R90, R19, 0xfffffffe ;  /* 0xfffffffe135a7836 */ /* 0x000fe20000000000 */
[----:B------:R-:W-:Y:S02]  /*4bd0*/  IADD3.X R79, PT, PT, RZ, UR9, RZ, P0, !PT ;  /* 0x00000009ff4f7c10 */ /* 0x000fe400087fe4ff */
[----:B------:R-:W-:Y:S02]  /*4be0*/  IADD3 R82, P0, PT, R82, UR8, RZ ;  /* 0x0000000852527c10 */ /* 0x000fe4000ff1e0ff */
[----:B------:R-:W-:Y:S02]  /*4bf0*/  IADD3 R90, P1, PT, R90, UR8, RZ ;  /* 0x000000085a5a7c10 */ /* 0x000fe4000ff3e0ff */
[----:B------:R-:W5:Y:S01]  /*4c00*/  LDG.E.U8 R79, desc[UR6][R78.64] ;  /* 0x000000064e4f7981 */ /* 0x000f62000c1e1100 */
[----:B------:R-:W-:Y:S01]  /*4c10*/  IMAD.X R83, RZ, RZ, UR9, P0 ;  /* 0x00000009ff537e24 */ /* 0x000fe200080e06ff */
[----:B------:R-:W-:-:S05]  /*4c20*/  IADD3.X R91, PT, PT, RZ, UR9, RZ, P1, !PT ;  /* 0x00000009ff5b7c10 */ /* 0x000fca0008ffe4ff */
[----:B------:R-:W2:Y:S04]  /*4c30*/  LDG.E.U8 R83, desc[UR6][R82.64] ;  /* 0x0000000652537981 */ /* 0x000ea8000c1e1100 */
[----:B------:R-:W3:Y:S01]  /*4c40*/  LDG.E.U8 R91, desc[UR6][R90.64] ;  /* 0x000000065a5b7981 */ /* 0x000ee2000c1e1100 */
[C---:B-----5:R-:W-:Y:S02]  /*4c50*/  IMAD R76, R80.reuse, R79, RZ ;  /* 0x0000004f504c7224 */ /* 0x060fe400078e02ff */
[C---:B--2---:R-:W-:Y:S02]  /*4c60*/  IMAD R92, R80.reuse, R83, RZ ;  /* 0x00000053505c7224 */ /* 0x044fe400078e02ff */
[----:B---3--:R-:W-:Y:S02]  /*4c70*/  IMAD R100, R80, R91, RZ ;  /* 0x0000005b50647224 */ /* 0x008fe400078e02ff */
[----:B------:R-:W1:Y:S08]  /*4c80*/  I2F.F64 R76, R76 ;  /* 0x0000004c004c7312 */ /* 0x000e700000201c00 */
[----:B------:R-:W4:Y:S08]  /*4c90*/  I2F.F64 R92, R92 ;  /* 0x0000005c005c7312 */ /* 0x000f300000201c00 */
[----:B------:R-:W0:Y:S01]  /*4ca0*/  I2F.F64 R100, R100 ;  /* 0x0000006400647312 */ /* 0x000e220000201c00 */
[----:B-1----:R-:W-:-:S02]  /*4cb0*/  DADD R98, R98, R76 ;  /* 0x0000000062627229 */ /* 0x002fc4000000004c */
[----:B----4-:R-:W-:Y:S02]  /*4cc0*/  DADD R96, R96, R92 ;  /* 0x0000000060607229 */ /* 0x010fe4000000005c */
[----:B0-----:R-:W-:-:S11]  /*4cd0*/  DADD R94, R94, R100 ;  /* 0x000000005e5e7229 */ /* 0x001fd60000000064 */
.L_x_91:
[----:B------:R-:W-:Y:S05]  /*4ce0*/  BSYNC.RECONVERGENT B0 ;  /* 0x0000000000007941 */ /* 0x000fea0003800200 */
.L_x_90:
[----:B------:R-:W-:Y:S04]  /*4cf0*/  BSSY.RECONVERGENT B0, `(.L_x_92) ;  /* 0x0000016000007945 */ /* 0x000fe80003800200 */
[----:B------:R-:W-:Y:S05]  /*4d00*/  @!P2 BRA `(.L_x_93) ;  /* 0x000000000050a947 */ /* 0x000fea0003800000 */
[C---:B------:R-:W-:Y:S01]  /*4d10*/  IADD3 R78, P0, PT, R72.reuse, UR8, RZ ;  /* 0x00000008484e7c10 */ /* 0x040fe2000ff1e0ff */
[C---:B------:R-:W-:Y:S01]  /*4d20*/  VIADD R82, R72.reuse, 0xffffffff ;  /* 0xffffffff48527836 */ /* 0x040fe20000000000 */
[----:B------:R-:W-:-:S03]  /*4d30*/  IADD3 R90, PT, PT, R72, -0x2, RZ ;  /* 0xfffffffe485a7810 */ /* 0x000fc60007ffe0ff */
[----:B------:R-:W-:Y:S01]  /*4d40*/  IMAD.X R79, RZ, RZ, UR9, P0 ;  /* 0x00000009ff4f7e24 */ /* 0x000fe200080e06ff */
[----:B------:R-:W-:Y:S02]  /*4d50*/  IADD3 R90, P1, PT, R90, UR8, RZ ;  /* 0x000000085a5a7c10 */ /* 0x000fe4000ff3e0ff */
[----:B------:R-:W-:Y:S02]  /*4d60*/  IADD3 R82, P0, PT, R82, UR8, RZ ;  /* 0x0000000852527c10 */ /* 0x000fe4000ff1e0ff */
[----:B------:R-:W0:Y:S01]  /*4d70*/  LDG.E.U8 R76, desc[UR6][R78.64] ;  /* 0x000000064e4c7981 */ /* 0x000e22000c1e1100 */
[----:B------:R-:W-:Y:S01]  /*4d80*/  IMAD.X R91, RZ, RZ, UR9, P1 ;  /* 0x00000009ff5b7e24 */ /* 0x000fe200088e06ff */
[----:B------:R-:W-:-:S04]  /*4d90*/  IADD3.X R83, PT, PT, RZ, UR9, RZ, P0, !PT ;  /* 0x00000009ff537c10 */ /* 0x000fc800087fe4ff */
[----:B------:R-:W5:Y:S04]  /*4da0*/  LDG.E.U8 R90, desc[UR6][R90.64] ;  /* 0x000000065a5a7981 */ /* 0x000f68000c1e1100 */
        /* <DEDUP_REMOVED lines=10> */
.L_x_93:
[----:B------:R-:W-:Y:S05]  /*4e50*/  BSYNC.RECONVERGENT B0 ;  /* 0x0000000000007941 */ /* 0x000fea0003800200 */
.L_x_92:
[----:B------:R-:W-:Y:S04]  /*4e60*/  BSSY.RECONVERGENT B0, `(.L_x_94) ;  /* 0x0000016000007945 */ /* 0x000fe80003800200 */
[----:B------:R-:W-:Y:S05]  /*4e70*/  @!P3 BRA `(.L_x_95) ;  /* 0x000000000050b947 */ /* 0x000fea0003800000 */
[C---:B------:R-:W-:Y:S01]  /*4e80*/  IADD3 R78, P0, PT, R71.reuse, UR8, RZ ;  /* 0x00000008474e7c10 */ /* 0x040fe2000ff1e0ff */
[C---:B------:R-:W-:Y:S01]  /*4e90*/  VIADD R90, R71.reuse, 0xfffffffe ;  /* 0xfffffffe475a7836 */ /* 0x040fe20000000000 */
[----:B------:R-:W-:Y:S02]  /*4ea0*/  IADD3 R82, PT, PT, R71, -0x1, RZ ;  /* 0xffffffff47527810 */ /* 0x000fe40007ffe0ff */
[----:B------:R-:W-:Y:S02]  /*4eb0*/  IADD3.X R79, PT, PT, RZ, UR9, RZ, P0, !PT ;  /* 0x00000009ff4f7c10 */ /* 0x000fe400087fe4ff */
[----:B------:R-:W-:Y:S02]  /*4ec0*/  IADD3 R82, P0, PT, R82, UR8, RZ ;  /* 0x0000000852527c10 */ /* 0x000fe4000ff1e0ff */
[----:B------:R-:W-:Y:S02]  /*4ed0*/  IADD3 R90, P1, PT, R90, UR8, RZ ;  /* 0x000000085a5a7c10 */ /* 0x000fe4000ff3e0ff */
[----:B------:R-:W0:Y:S01]  /*4ee0*/  LDG.E.U8 R79, desc[UR6][R78.64] ;  /* 0x000000064e4f7981 */ /* 0x000e22000c1e1100 */
[----:B------:R-:W-:Y:S01]  /*4ef0*/  IMAD.X R83, RZ, RZ, UR9, P0 ;  /* 0x00000009ff537e24 */ /* 0x000fe200080e06ff */
[----:B------:R-:W-:-:S05]  /*4f00*/  IADD3.X R91, PT, PT, RZ, UR9, RZ, P1, !PT ;  /* 0x00000009ff5b7c10 */ /* 0x000fca0008ffe4ff */
        /* <DEDUP_REMOVED lines=11> */
.L_x_95:
[----:B------:R-:W-:Y:S05]  /*4fc0*/  BSYNC.RECONVERGENT B0 ;  /* 0x0000000000007941 */ /* 0x000fea0003800200 */
.L_x_94:
        /* <DEDUP_REMOVED lines=22> */
.L_x_97:
[----:B------:R-:W-:Y:S05]  /*5130*/  BSYNC.RECONVERGENT B0 ;  /* 0x0000000000007941 */ /* 0x000fea0003800200 */
.L_x_96:
        /* <DEDUP_REMOVED lines=22> */
.L_x_99:
[----:B------:R-:W-:Y:S05]  /*52a0*/  BSYNC.RECONVERGENT B0 ;  /* 0x0000000000007941 */ /* 0x000fea0003800200 */
.L_x_98:
[----:B------:R-:W-:Y:S01]  /*52b0*/  ISETP.NE.AND P0, PT, R75, RZ, PT ;  /* 0x000000ff4b00720c */ /* 0x000fe20003f05270 */
[----:B------:R-:W-:-:S12]  /*52c0*/  BSSY.RECONVERGENT B0, `(.L_x_100) ;  /* 0x0000016000007945 */ /* 0x000fd80003800200 */
[----:B------:R-:W-:Y:S05]  /*52d0*/  @P0 BRA `(.L_x_101) ;  /* 0x0000000000500947 */ /* 0x000fea0003800000 */
[C---:B------:R-:W-:Y:S01]  /*52e0*/  IADD3 R90, P0, PT, R70.reuse, UR8, RZ ;  /* 0x00000008465a7c10 */ /* 0x040fe2000ff1e0ff */
[C---:B------:R-:W-:Y:S01]  /*52f0*/  VIADD R92, R70.reuse, 0xffffffff ;  /* 0xffffffff465c7836 */ /* 0x040fe20000000000 */
[----:B------:R-:W-:-:S03]  /*5300*/  IADD3 R100, PT, PT, R70, -0x2, RZ ;  /* 0xfffffffe46647810 */ /* 0x000fc60007ffe0ff */
[----:B------:R-:W-:Y:S01]  /*5310*/  IMAD.X R91, RZ, RZ, UR9, P0 ;  /* 0x00000009ff5b7e24 */ /* 0x000fe200080e06ff */
[----:B------:R-:W-:Y:S02]  /*5320*/  IADD3 R100, P1, PT, R100, UR8, RZ ;  /* 0x0000000864647c10 */ /* 0x000fe4000ff3e0ff */
[----:B------:R-:W-:Y:S02]  /*5330*/  IADD3 R92, P0, PT, R92, UR8, RZ ;  /* 0x000000085c5c7c10 */ /* 0x000fe4000ff1e0ff */
[----:B------:R-:W5:Y:S01]  /*5340*/  LDG.E.U8 R76, desc[UR6][R90.64] ;  /* 0x000000065a4c7981 */ /* 0x000f62000c1e1100 */
[----:B------:R-:W-:Y:S01]  /*5350*/  IMAD.X R101, RZ, RZ, UR9, P1 ;  /* 0x00000009ff657e24 */ /* 0x000fe200088e06ff */
[----:B------:R-:W-:-:S04]  /*5360*/  IADD3.X R93, PT, PT, RZ, UR9, RZ, P0, !PT ;  /* 0x00000009ff5d7c10 */ /* 0x000fc800087fe4ff */
[----:B------:R-:W2:Y:S04]  /*5370*/  LDG.E.U8 R82, desc[UR6][R100.64] ;  /* 0x0000000664527981 */ /* 0x000ea8000c1e1100 */
[----:B------:R-:W3:Y:S01]  /*5380*/  LDG.E.U8 R78, desc[UR6][R92.64] ;  /* 0x000000065c4e7981 */ /* 0x000ee2000c1e1100 */
[-C--:B-----5:R-:W-:Y:S02]  /*5390*/  IMAD R76, R76, R81.reuse, RZ ;  /* 0x000000514c4c7224 */ /* 0x0a0fe400078e02ff */
[-C--:B--2---:R-:W-:Y:S02]  /*53a0*/  IMAD R82, R82, R81.reuse, RZ ;  /* 0x0000005152527224 */ /* 0x084fe400078e02ff */
[----:B---3--:R-:W-:Y:S02]  /*53b0*/  IMAD R78, R78, R81, RZ ;  /* 0x000000514e4e7224 */ /* 0x008fe400078e02ff */
[----:B------:R-:W1:Y:S08]  /*53c0*/  I2F.F64 R76, R76 ;  /* 0x0000004c004c7312 */ /* 0x000e700000201c00 */
[----:B------:R-:W4:Y:S08]  /*53d0*/  I2F.F64 R78, R78 ;  /* 0x0000004e004e7312 */ /* 0x000f300000201c00 */
[----:B------:R-:W0:Y:S01]  /*53e0*/  I2F.F64 R82, R82 ;  /* 0x0000005200527312 */ /* 0x000e220000201c00 */
[----:B-1----:R-:W-:-:S02]  /*53f0*/  DADD R98, R98, R76 ;  /* 0x0000000062627229 */ /* 0x002fc4000000004c */
[----:B----4-:R-:W-:Y:S02]  /*5400*/  DADD R96, R96, R78 ;  /* 0x0000000060607229 */ /* 0x010fe4000000004e */
[----:B0-----:R-:W-:-:S11]  /*5410*/  DADD R94, R94, R82 ;  /* 0x000000005e5e7229 */ /* 0x001fd60000000052 */
.L_x_101:
[----:B------:R-:W-:Y:S05]  /*5420*/  BSYNC.RECONVERGENT B0 ;  /* 0x0000000000007941 */ /* 0x000fea0003800200 */
.L_x_100:
[----:B------:R-:W-:Y:S01]  /*5430*/  DMUL R98, R98, R98 ;  /* 0x0000006262627228 */ /* 0x000fe20000000000 */
[----:B------:R-:W-:Y:S01]  /*5440*/  IMAD.MOV.U32 R78, RZ, RZ, 0x0 ;  /* 0x00000000ff4e7424 */ /* 0x000fe200078e00ff */
[----:B------:R-:W-:Y:S01]  /*5450*/  MOV R79, 0x3fd80000 ;  /* 0x3fd80000004f7802 */ /* 0x000fe20000000f00 */
[----:B0-----:R-:W-:Y:S01]  /*5460*/  DMUL R90, R94, R94 ;  /* 0x0000005e5e5a7228 */ /* 0x001fe20000000000 */
[----:B------:R-:W-:Y:S01]  /*5470*/  BSSY.RECONVERGENT B0, `(.L_x_102) ;  /* 0x000001e000007945 */ /* 0x000fe20003800200 */
[----:B----4-:R-:W-:-:S03]  /*5480*/  DMUL R96, R96, R96 ;  /* 0x0000006060607228 */ /* 0x010fc60000000000 */
[----:B------:R-:W-:-:S03]  /*5490*/  DFMA R84, R84, R84, R98 ;  /* 0x000000545454722b */ /* 0x000fc60000000062 */
[----:B---3--:R-:W-:Y:S02]  /*54a0*/  DFMA R86, R86, R86, R90 ;  /* 0x000000565656722b */ /* 0x008fe4000000005a */
[----:B--2---:R-:W-:Y:S01]  /*54b0*/  DFMA R88, R88, R88, R96 ;  /* 0x000000585858722b */ /* 0x004fe20000000060 */
[----:B------:R-:W0:Y:S04]  /*54c0*/  MUFU.RSQ64H R83, R85 ;  /* 0x0000005500537308 */ /* 0x000e280000001c00 */
[----:B------:R-:W-:-:S04]  /*54d0*/  IADD3 R82, PT, PT, R85, -0x3500000, RZ ;  /* 0xfcb0000055527810 */ /* 0x000fc80007ffe0ff */
[----:B------:R-:W-:Y:S02]  /*54e0*/  ISETP.GE.U32.AND P0, PT, R82, 0x7ca00000, PT ;  /* 0x7ca000005200780c */ /* 0x000fe40003f06070 */
[----:B0-----:R-:W-:-:S08]  /*54f0*/  DMUL R76, R82, R82 ;  /* 0x00000052524c7228 */ /* 0x001fd00000000000 */
[----:B------:R-:W-:-:S08]  /*5500*/  DFMA R76, R84, -R76, 1 ;  /* 0x3ff00000544c742b */ /* 0x000fd0000000084c */
[----:B------:R-:W-:Y:S02]  /*5510*/  DFMA R78, R76, R78, 0.5 ;  /* 0x3fe000004c4e742b */ /* 0x000fe4000000004e */
[----:B------:R-:W-:-:S08]  /*5520*/  DMUL R76, R82, R76 ;  /* 0x0000004c524c7228 */ /* 0x000fd00000000000 */
[----:B------:R-:W-:-:S08]  /*5530*/  DFMA R76, R78, R76, R82 ;  /* 0x0000004c4e4c722b */ /* 0x000fd00000000052 */
[----:B------:R-:W-:Y:S02]  /*5540*/  DMUL R78, R84, R76 ;  /* 0x0000004c544e7228 */ /* 0x000fe40000000000 */
[----:B------:R-:W-:Y:S01]  /*5550*/  VIADD R93, R77, 0xfff00000 ;  /* 0xfff000004d5d7836 */ /* 0x000fe20000000000 */
[----:B------:R-:W-:-:S05]  /*5560*/  MOV R92, R76 ;  /* 0x0000004c005c7202 */ /* 0x000fca0000000f00 */
[----:B------:R-:W-:-:S08]  /*5570*/  DFMA R94, R78, -R78, R84 ;  /* 0x8000004e4e5e722b */ /* 0x000fd00000000054 */
[----:B------:R-:W-:Y:S01]  /*5580*/  DFMA R90, R94, R92, R78 ;  /* 0x0000005c5e5a722b */ /* 0x000fe2000000004e */
[----:B------:R-:W-:Y:S10]  /*5590*/  @!P0 BRA `(.L_x_103) ;  /* 0x00000000002c8947 */ /* 0x000ff40003800000 */
[----:B------:R-:W-:Y:S01]  /*55a0*/  MOV R92, R94 ;  /* 0x0000005e005c7202 */ /* 0x000fe20000000f00 */
[----:B------:R-:W-:Y:S01]  /*55b0*/  IMAD.MOV.U32 R96, RZ, RZ, R76 ;  /* 0x000000ffff607224 */ /* 0x000fe200078e004c */
[----:B------:R-:W-:Y:S01]  /*55c0*/  MOV R75, R84 ;  /* 0x00000054004b7202 */ /* 0x000fe20000000f00 */
[----:B------:R-:W-:Y:S01]  /*55d0*/  IMAD.MOV.U32 R83, RZ, RZ, R85 ;  /* 0x000000ffff537224 */ /* 0x000fe200078e0055 */
[----:B------:R-:W-:Y:S01]  /*55e0*/  MOV R94, R78 ;  /* 0x0000004e005e7202 */ /* 0x000fe20000000f00 */
[----:B------:R-:W-:Y:S01]  /*55f0*/  IMAD.MOV.U32 R97, RZ, RZ, R95 ;  /* 0x000000ffff617224 */ /* 0x000fe200078e005f */
[----:B------:R-:W-:Y:S01]  /*5600*/  MOV R90, 0x5630 ;  /* 0x00005630005a7802 */ /* 0x000fe20000000f00 */
[----:B------:R-:W-:-:S07]  /*5610*/  IMAD.MOV.U32 R99, RZ, RZ, R79 ;  /* 0x000000ffff637224 */ /* 0x000fce00078e004f */
[----:B------:R-:W-:Y:S05]  /*5620*/  CALL.REL.NOINC `($__internal_0_$__cuda_sm20_dsqrt_rn_f64_mediumpath_v1) ;  /* 0x0000000400d07944 */ /* 0x000fea0003c00000 */
[----:B------:R-:W-:Y:S01]  /*5630*/  MOV R90, R92 ;  /* 0x0000005c005a7202 */ /* 0x000fe20000000f00 */
[----:B------:R-:W-:-:S07]  /*5640*/  IMAD.MOV.U32 R91, RZ, RZ, R93 ;  /* 0x000000ffff5b7224 */ /* 0x000fce00078e005d */
.L_x_103:
[----:B------:R-:W-:Y:S05]  /*5650*/  BSYNC.RECONVERGENT B0 ;  /* 0x0000000000007941 */ /* 0x000fea0003800200 */
.L_x_102:
[----:B------:R-:W0:Y:S01]  /*5660*/  MUFU.RSQ64H R83, R89 ;  /* 0x0000005900537308 */ /* 0x000e220000001c00 */
[----:B------:R-:W-:Y:S01]  /*5670*/  IADD3 R82, PT, PT, R89, -0x3500000, RZ ;  /* 0xfcb0000059527810 */ /* 0x000fe20007ffe0ff */
[----:B------:R-:W-:Y:S01]  /*5680*/  IMAD.MOV.U32 R78, RZ, RZ, 0x0 ;  /* 0x00000000ff4e7424 */ /* 0x000fe200078e00ff */
[----:B------:R-:W-:Y:S01]  /*5690*/  MOV R79, 0x3fd80000 ;  /* 0x3fd80000004f7802 */ /* 0x000fe20000000f00 */
[----:B------:R-:W-:Y:S01]  /*56a0*/  BSSY.RECONVERGENT B0, `(.L_x_104) ;  /* 0x0000018000007945 */ /* 0x000fe20003800200 */
[----:B------:R-:W-:Y:S02]  /*56b0*/  ISETP.GE.U32.AND P0, PT, R82, 0x7ca00000, PT ;  /* 0x7ca000005200780c */ /* 0x000fe40003f06070 */
[----:B0-----:R-:W-:-:S08]  /*56c0*/  DMUL R76, R82, R82 ;  /* 0x00000052524c7228 */ /* 0x001fd00000000000 */
[----:B------:R-:W-:-:S08]  /*56d0*/  DFMA R76, R88, -R76, 1 ;  /* 0x3ff00000584c742b */ /* 0x000fd0000000084c */
[----:B------:R-:W-:Y:S02]  /*56e0*/  DFMA R78, R76, R78, 0.5 ;  /* 0x3fe000004c4e742b */ /* 0x000fe4000000004e */
[----:B------:R-:W-:-:S08]  /*56f0*/  DMUL R76, R82, R76 ;  /* 0x0000004c524c7228 */ /* 0x000fd00000000000 */
[----:B------:R-:W-:Y:S02]  /*5700*/  DFMA R96, R78, R76, R82 ;  /* 0x0000004c4e60722b */ /* 0x000fe40000000052 */
[----:B------:R-:W-:-:S06]  /*5710*/  DMUL R76, R90, 0.125 ;  /* 0x3fc000005a4c7828 */ /* 0x000fcc0000000000 */
[----:B------:R-:W-:Y:S02]  /*5720*/  DMUL R84, R88, R96 ;  /* 0x0000006058547228 */ /* 0x000fe40000000000 */
[----:B------:R-:W-:Y:S01]  /*5730*/  VIADD R95, R97, 0xfff00000 ;  /* 0xfff00000615f7836 */ /* 0x000fe20000000000 */
[----:B------:R-:W-:-:S05]  /*5740*/  MOV R94, R96 ;  /* 0x00000060005e7202 */ /* 0x000fca0000000f00 */
[----:B------:R-:W-:-:S08]  /*5750*/  DFMA R92, R84, -R84, R88 ;  /* 0x80000054545c722b */ /* 0x000fd00000000058 */
[----:B------:R-:W-:Y:S01]  /*5760*/  DFMA R78, R92, R94, R84 ;  /* 0x0000005e5c4e722b */ /* 0x000fe20000000054 */
[----:B------:R-:W-:Y:S10]  /*5770*/  @!P0 BRA `(.L_x_105) ;  /* 0x0000000000288947 */ /* 0x000ff40003800000 */
[----:B------:R-:W-:Y:S01]  /*5780*/  IMAD.MOV.U32 R97, RZ, RZ, R93 ;  /* 0x000000ffff617224 */ /* 0x000fe200078e005d */
[----:B------:R-:W-:Y:S01]  /*5790*/  MOV R83, R89 ;  /* 0x0000005900537202 */ /* 0x000fe20000000f00 */
[----:B------:R-:W-:Y:S01]  /*57a0*/  IMAD.MOV.U32 R75, RZ, RZ, R88 ;  /* 0x000000ffff4b7224 */ /* 0x000fe200078e0058 */
[----:B------:R-:W-:Y:S01]  /*57b0*/  MOV R94, R84 ;  /* 0x00000054005e7202 */ /* 0x000fe20000000f00 */
[----:B------:R-:W-:Y:S01]  /*57c0*/  IMAD.MOV.U32 R99, RZ, RZ, R85 ;  /* 0x000000ffff637224 */ /* 0x000fe200078e0055 */
[----:B------:R-:W-:Y:S02]  /*57d0*/  MOV R93, R95 ;  /* 0x0000005f005d7202 */ /* 0x000fe40000000f00 */
[----:B------:R-:W-:-:S07]  /*57e0*/  MOV R90, 0x5800 ;  /* 0x00005800005a7802 */ /* 0x000fce0000000f00 */
[----:B------:R-:W-:Y:S05]  /*57f0*/  CALL.REL.NOINC `($__internal_0_$__cuda_sm20_dsqrt_rn_f64_mediumpath_v1) ;  /* 0x00000004005c7944 */ /* 0x000fea0003c00000 */
[----:B------:R-:W-:Y:S01]  /*5800*/  IMAD.MOV.U32 R78, RZ, RZ, R92 ;  /* 0x000000ffff4e7224 */ /* 0x000fe200078e005c */
[----:B------:R-:W-:-:S07]  /*5810*/  MOV R79, R93 ;  /* 0x0000005d004f7202 */ /* 0x000fce0000000f00 */
.L_x_105:
[----:B------:R-:W-:Y:S05]  /*5820*/  BSYNC.RECONVERGENT B0 ;  /* 0x0000000000007941 */ /* 0x000fea0003800200 */
.L_x_104:
[----:B------:R-:W0:Y:S01]  /*5830*/  MUFU.RSQ64H R83, R87 ;  /* 0x0000005700537308 */ /* 0x000e220000001c00 */
[----:B------:R-:W-:Y:S01]  /*5840*/  VIADD R82, R87, 0xfcb00000 ;  /* 0xfcb0000057527836 */ /* 0x000fe20000000000 */
[----:B------:R-:W-:Y:S01]  /*5850*/  MOV R88, 0x0 ;  /* 0x0000000000587802 */ /* 0x000fe20000000f00 */
[----:B------:R-:W-:Y:S01]  /*5860*/  IMAD.MOV.U32 R89, RZ, RZ, 0x3fd80000 ;  /* 0x3fd80000ff597424 */ /* 0x000fe200078e00ff */
[----:B------:R-:W-:Y:S01]  /*5870*/  BSSY.RECONVERGENT B0, `(.L_x_106) ;  /* 0x0000018000007945 */ /* 0x000fe20003800200 */
[----:B------:R-:W-:Y:S01]  /*5880*/  DMUL R78, R78, 0.125 ;  /* 0x3fc000004e4e7828 */ /* 0x000fe20000000000 */
[----:B------:R-:W-:Y:S01]  /*5890*/  ISETP.GE.U32.AND P0, PT, R82, 0x7ca00000, PT ;  /* 0x7ca000005200780c */ /* 0x000fe20003f06070 */
[----:B0-----:R-:W-:-:S08]  /*58a0*/  DMUL R84, R82, R82 ;  /* 0x0000005252547228 */ /* 0x001fd00000000000 */
[----:B------:R-:W-:-:S08]  /*58b0*/  DFMA R84, R86, -R84, 1 ;  /* 0x3ff000005654742b */ /* 0x000fd00000000854 */
[----:B------:R-:W-:Y:S02]  /*58c0*/  DFMA R88, R84, R88, 0.5 ;  /* 0x3fe000005458742b */ /* 0x000fe40000000058 */
[----:B------:R-:W-:-:S08]  /*58d0*/  DMUL R84, R82, R84 ;  /* 0x0000005452547228 */ /* 0x000fd00000000000 */
[----:B------:R-:W-:-:S08]  /*58e0*/  DFMA R94, R88, R84, R82 ;  /* 0x00000054585e722b */ /* 0x000fd00000000052 */
[----:B------:R-:W-:Y:S02]  /*58f0*/  DMUL R84, R86, R94 ;  /* 0x0000005e56547228 */ /* 0x000fe40000000000 */
[----:B------:R-:W-:Y:S01]  /*5900*/  IADD3 R91, PT, PT, R95, -0x100000, RZ ;  /* 0xfff000005f5b7810 */ /* 0x000fe20007ffe0ff */
[----:B------:R-:W-:-:S05]  /*5910*/  IMAD.MOV.U32 R90, RZ, RZ, R94 ;  /* 0x000000ffff5a7224 */ /* 0x000fca00078e005e */
        /* <DEDUP_REMOVED lines=9> */
[----:B------:R-:W-:Y:S01]  /*59b0*/  MOV R99, R85 ;  /* 0x0000005500637202 */ /* 0x000fe20000000f00 */
[----:B------:R-:W-:Y:S01]  /*59c0*/  IMAD.MOV.U32 R93, RZ, RZ, R91 ;  /* 0x000000ffff5d7224 */ /* 0x000fe200078e005b */
[----:B------:R-:W-:-:S07]  /*59d0*/  MOV R90, 0x59f0 ;  /* 0x000059f0005a7802 */ /* 0x000fce0000000f00 */
[----:B------:R-:W-:Y:S05]  /*59e0*/  CALL.REL.NOINC `($__internal_0_$__cuda_sm20_dsqrt_rn_f64_mediumpath_v1) ;  /* 0x0000000000e07944 */ /* 0x000fea0003c00000 */
.L_x_107:
[----:B------:R-:W-:Y:S05]  /*59f0*/  BSYNC.RECONVERGENT B0 ;  /* 0x0000000000007941 */ /* 0x000fea0003800200 */
.L_x_106:
[----:B------:R-:W-:Y:S01]  /*5a00*/  DSETP.GT.AND P0, PT, R76, 255, PT ;  /* 0x406fe0004c00742a */ /* 0x000fe20003f04000 */
[C---:B------:R-:W-:Y:S01]  /*5a10*/  IADD3 R86, PT, PT, R0.reuse, -0x1, RZ ;  /* 0xffffffff00567810 */ /* 0x040fe20007ffe0ff */
[----:B------:R-:W-:Y:S01]  /*5a20*/  DMUL R92, R92, 0.125 ;  /* 0x3fc000005c5c7828 */ /* 0x000fe20000000000 */
[----:B------:R-:W-:Y:S01]  /*5a30*/  VIADD R87, R0, 0xfffffffe ;  /* 0xfffffffe00577836 */ /* 0x000fe20000000000 */
[----:B------:R-:W0:Y:S01]  /*5a40*/  LDC R88, c[0x0][0x3a0] ;  /* 0x0000e800ff587b82 */ /* 0x000e220000000800 */
[----:B------:R-:W-:Y:S02]  /*5a50*/  IADD3 R3, PT, PT, R3, 0x40, RZ ;  /* 0x0000004003037810 */ /* 0x000fe40007ffe0ff */
[----:B------:R-:W-:Y:S02]  /*5a60*/  FSEL R76, R76, RZ, !P0 ;  /* 0x000000ff4c4c7208 */ /* 0x000fe40004000000 */
[----:B------:R-:W-:Y:S01]  /*5a70*/  FSEL R77, R77, 3.748046875, !P0 ;  /* 0x406fe0004d4d7808 */ /* 0x000fe20004000000 */
[----:B------:R-:W-:-:S03]  /*5a80*/  DSETP.GT.AND P0, PT, R78, 255, PT ;  /* 0x406fe0004e00742a */ /* 0x000fc60003f04000 */
[----:B------:R1:W2:Y:S03]  /*5a90*/  F2I.U32.F64.TRUNC R75, R76 ;  /* 0x0000004c004b7311 */ /* 0x0002a6000030d000 */
[----:B------:R-:W-:Y:S02]  /*5aa0*/  FSEL R78, R78, RZ, !P0 ;  /* 0x000000ff4e4e7208 */ /* 0x000fe40004000000 */
[----:B------:R-:W-:Y:S01]  /*5ab0*/  FSEL R79, R79, 3.748046875, !P0 ;  /* 0x406fe0004f4f7808 */ /* 0x000fe20004000000 */
[----:B------:R-:W-:-:S05]  /*5ac0*/  DSETP.GT.AND P0, PT, R92, 255, PT ;  /* 0x406fe0005c00742a */ /* 0x000fca0003f04000 */
[----:B------:R-:W3:Y:S01]  /*5ad0*/  F2I.U32.F64.TRUNC R79, R78 ;  /* 0x0000004e004f7311 */ /* 0x000ee2000030d000 */
[----:B------:R-:W-:Y:S02]  /*5ae0*/  FSEL R83, R93, 3.748046875, !P0 ;  /* 0x406fe0005d537808 */ /* 0x000fe40004000000 */
[----:B------:R-:W-:Y:S02]  /*5af0*/  FSEL R82, R92, RZ, !P0 ;  /* 0x000000ff5c527208 */ /* 0x000fe40004000000 */
[----:B------:R-:W-:Y:S02]  /*5b00*/  IADD3 R84, P0, PT, R0, UR10, RZ ;  /* 0x0000000a00547c10 */ /* 0x000fe4000ff1e0ff */
[----:B0-----:R-:W-:Y:S01]  /*5b10*/  LOP3.LUT R89, R88, 0xffff, RZ, 0xc0, !PT ;  /* 0x0000ffff58597812 */ /* 0x001fe200078ec0ff */
[----:B------:R-:W0:Y:S01]  /*5b20*/  F2I.U32.F64.TRUNC R83, R82 ;  /* 0x0000005200537311 */ /* 0x000e22000030d000 */
[----:B------:R-:W-:Y:S02]  /*5b30*/  IADD3.X R85, PT, PT, RZ, UR11, RZ, P0, !PT ;  /* 0x0000000bff557c10 */ /* 0x000fe400087fe4ff */
[----:B-1----:R-:W-:Y:S01]  /*5b40*/  IADD3 R76, P0, PT, R86, UR10, RZ ;  /* 0x0000000a564c7c10 */ /* 0x002fe2000ff1e0ff */
[----:B------:R-:W-:Y:S01]  /*5b50*/  IMAD R13, R89, 0x40, R13 ;  /* 0x00000040590d7824 */ /* 0x000fe200078e020d */
[----:B------:R-:W-:Y:S01]  /*5b60*/  IADD3 R86, P1, PT, R87, UR10, RZ ;  /* 0x0000000a57567c10 */ /* 0x000fe2000ff3e0ff */
[----:B--2---:R1:W-:Y:S01]  /*5b70*/  STG.E.U8 desc[UR6][R84.64], R75 ;  /* 0x0000004b54007986 */ /* 0x0043e2000c101106 */
[----:B------:R-:W-:Y:S01]  /*5b80*/  LEA R8, R89, R8, 0x6 ;  /* 0x0000000859087211 */ /* 0x000fe200078e30ff */
[----:B------:R-:W-:Y:S01]  /*5b90*/  IMAD.X R77, RZ, RZ, UR11, P0 ;  /* 0x0000000bff4d7e24 */ /* 0x000fe200080e06ff */
[----:B------:R-:W-:Y:S01]  /*5ba0*/  ISETP.GE.U32.AND P0, PT, R3, UR12, PT ;  /* 0x0000000c03007c0c */ /* 0x000fe2000bf06070 */
[----:B------:R-:W-:Y:S01]  /*5bb0*/  IMAD.X R87, RZ, RZ, UR11, P1 ;  /* 0x0000000bff577e24 */ /* 0x000fe200088e06ff */
[C---:B------:R-:W-:Y:S01]  /*5bc0*/  LEA R4, R89.reuse, R4, 0x6 ;  /* 0x0000000459047211 */ /* 0x040fe200078e30ff */
[C---:B------:R-:W-:Y:S01]  /*5bd0*/  IMAD R19, R89.reuse, 0x40, R19 ;  /* 0x0000004059137824 */ /* 0x040fe200078e0213 */
[----:B---3--:R1:W-:Y:S01]  /*5be0*/  STG.E.U8 desc[UR6][R76.64], R79 ;  /* 0x0000004f4c007986 */ /* 0x0083e2000c101106 */
[C---:B------:R-:W-:Y:S01]  /*5bf0*/  LEA R70, R89.reuse, R70, 0x6 ;  /* 0x0000004659467211 */ /* 0x040fe200078e30ff */
[C---:B------:R-:W-:Y:S01]  /*5c00*/  IMAD R12, R89.reuse, 0x40, R12 ;  /* 0x00000040590c7824 */ /* 0x040fe200078e020c */
[C---:B------:R-:W-:Y:S01]  /*5c10*/  LEA R18, R89.reuse, R18, 0x6 ;  /* 0x0000001259127211 */ /* 0x040fe200078e30ff */
[----:B0-----:R1:W-:Y:S01]  /*5c20*/  STG.E.U8 desc[UR6][R86.64], R83 ;  /* 0x0000005356007986 */ /* 0x0013e2000c101106 */
[C---:B------:R-:W-:Y:S01]  /*5c30*/  IMAD R7, R89.reuse, 0x40, R7 ;  /* 0x0000004059077824 */ /* 0x040fe200078e0207 */
[C---:B------:R-:W-:Y:S01]  /*5c40*/  LEA R73, R89.reuse, R73, 0x6 ;  /* 0x0000004959497211 */ /* 0x040fe200078e30ff */
        /* <DEDUP_REMOVED lines=15> */
[----:B------:R-:W-:Y:S01]  /*5d40*/  LEA R11, R89, R11, 0x6 ;  /* 0x0000000b590b7211 */ /* 0x000fe200078e30ff */
[----:B-1----:R-:W-:Y:S06]  /*5d50*/  @!P0 BRA `(.L_x_108) ;  /* 0xffffffa800588947 */ /* 0x002fec000383ffff */
[----:B------:R-:W-:Y:S05]  /*5d60*/  EXIT ;  /* 0x000000000000794d */ /* 0x000fea0003800000 */
        .weak           $__internal_0_$__cuda_sm20_dsqrt_rn_f64_mediumpath_v1
        .type           $__internal_0_$__cuda_sm20_dsqrt_rn_f64_mediumpath_v1,@function
        .size           $__internal_0_$__cuda_sm20_dsqrt_rn_f64_mediumpath_v1,(.L_x_114 - $__internal_0_$__cuda_sm20_dsqrt_rn_f64_mediumpath_v1)
$__internal_0_$__cuda_sm20_dsqrt_rn_f64_mediumpath_v1:
[----:B------:R-:W-:Y:S01]  /*5d70*/  ISETP.GE.U32.AND P0, PT, R82, -0x3400000, PT ;  /* 0xfcc000005200780c */ /* 0x000fe20003f06070 */
[----:B------:R-:W-:Y:S01]  /*5d80*/  BSSY.RECONVERGENT B1, `(.L_x_109) ;  /* 0x0000028000017945 */ /* 0x000fe20003800200 */
[----:B------:R-:W-:Y:S01]  /*5d90*/  MOV R84, R92 ;  /* 0x0000005c00547202 */ /* 0x000fe20000000f00 */
[----:B------:R-:W-:Y:S01]  /*5da0*/  IMAD.MOV.U32 R82, RZ, RZ, R75 ;  /* 0x000000ffff527224 */ /* 0x000fe200078e004b */
[----:B------:R-:W-:Y:S01]  /*5db0*/  MOV R92, R96 ;  /* 0x00000060005c7202 */ /* 0x000fe20000000f00 */
[----:B------:R-:W-:Y:S02]  /*5dc0*/  IMAD.MOV.U32 R85, RZ, RZ, R97 ;  /* 0x000000ffff557224 */ /* 0x000fe400078e0061 */
[----:B------:R-:W-:-:S06]  /*5dd0*/  IMAD.MOV.U32 R95, RZ, RZ, R99 ;  /* 0x000000ffff5f7224 */ /* 0x000fcc00078e0063 */
[----:B------:R-:W-:Y:S05]  /*5de0*/  @!P0 BRA `(.L_x_110) ;  /* 0x0000000000208947 */ /* 0x000fea0003800000 */
[----:B------:R-:W-:-:S10]  /*5df0*/  DFMA.RM R84, R84, R92, R94 ;  /* 0x0000005c5454722b */ /* 0x000fd4000000405e */
[----:B------:R-:W-:-:S04]  /*5e00*/  IADD3 R92, P0, PT, R84, 0x1, RZ ;  /* 0x00000001545c7810 */ /* 0x000fc80007f1e0ff */
[----:B------:R-:W-:-:S06]  /*5e10*/  IADD3.X R93, PT, PT, RZ, R85, RZ, P0, !PT ;  /* 0x00000055ff5d7210 */ /* 0x000fcc00007fe4ff */
[----:B------:R-:W-:-:S08]  /*5e20*/  DFMA.RP R82, -R84, R92, R82 ;  /* 0x0000005c5452722b */ /* 0x000fd00000008152 */
[----:B------:R-:W-:-:S06]  /*5e30*/  DSETP.GT.AND P0, PT, R82, RZ, PT ;  /* 0x000000ff5200722a */ /* 0x000fcc0003f04000 */
[----:B------:R-:W-:Y:S02]  /*5e40*/  FSEL R84, R92, R84, P0 ;  /* 0x000000545c547208 */ /* 0x000fe40000000000 */
[----:B------:R-:W-:Y:S01]  /*5e50*/  FSEL R85, R93, R85, P0 ;  /* 0x000000555d557208 */ /* 0x000fe20000000000 */
[----:B------:R-:W-:Y:S06]  /*5e60*/  BRA `(.L_x_111) ;  /* 0x0000000000647947 */ /* 0x000fec0003800000 */
.L_x_110:
[----:B------:R-:W-:-:S14]  /*5e70*/  DSETP.NE.AND P0, PT, R82, RZ, PT ;  /* 0x000000ff5200722a */ /* 0x000fdc0003f05000 */
[----:B------:R-:W-:Y:S05]  /*5e80*/  @!P0 BRA `(.L_x_112) ;  /* 0x0000000000588947 */ /* 0x000fea0003800000 */
[----:B------:R-:W-:-:S13]  /*5e90*/  ISETP.GE.AND P0, PT, R83, RZ, PT ;  /* 0x000000ff5300720c */ /* 0x000fda0003f06270 */
[----:B------:R-:W-:Y:S01]  /*5ea0*/  @!P0 IMAD.MOV.U32 R84, RZ, RZ, 0x0 ;  /* 0x00000000ff548424 */ /* 0x000fe200078e00ff */
[----:B------:R-:W-:Y:S01]  /*5eb0*/  @!P0 MOV R85, 0xfff80000 ;  /* 0xfff8000000558802 */ /* 0x000fe20000000f00 */
[----:B------:R-:W-:Y:S06]  /*5ec0*/  @!P0 BRA `(.L_x_111) ;  /* 0x00000000004c8947 */ /* 0x000fec0003800000 */
[----:B------:R-:W-:-:S13]  /*5ed0*/  ISETP.GT.AND P0, PT, R83, 0x7fefffff, PT ;  /* 0x7fefffff5300780c */ /* 0x000fda0003f04270 */
[----:B------:R-:W-:Y:S05]  /*5ee0*/  @P0 BRA `(.L_x_112) ;  /* 0x0000000000400947 */ /* 0x000fea0003800000 */
[----:B------:R-:W-:Y:S01]  /*5ef0*/  DMUL R82, R82, 8.11296384146066816958e+31 ;  /* 0x4690000052527828 */ /* 0x000fe20000000000 */
[----:B------:R-:W-:Y:S01]  /*5f00*/  IMAD.MOV.U32 R84, RZ, RZ, RZ ;  /* 0x000000ffff547224 */ /* 0x000fe200078e00ff */
[----:B------:R-:W-:Y:S01]  /*5f10*/  MOV R94, 0x0 ;  /* 0x00000000005e7802 */ /* 0x000fe20000000f00 */
[----:B------:R-:W-:-:S03]  /*5f20*/  IMAD.MOV.U32 R95, RZ, RZ, 0x3fd80000 ;  /* 0x3fd80000ff5f7424 */ /* 0x000fc600078e00ff */
[----:B------:R-:W0:Y:S02]  /*5f30*/  MUFU.RSQ64H R85, R83 ;  /* 0x0000005300557308 */ /* 0x000e240000001c00 */
[----:B0-----:R-:W-:-:S08]  /*5f40*/  DMUL R92, R84, R84 ;  /* 0x00000054545c7228 */ /* 0x001fd00000000000 */
[----:B------:R-:W-:-:S08]  /*5f50*/  DFMA R92, R82, -R92, 1 ;  /* 0x3ff00000525c742b */ /* 0x000fd0000000085c */
[----:B------:R-:W-:Y:S02]  /*5f60*/  DFMA R94, R92, R94, 0.5 ;  /* 0x3fe000005c5e742b */ /* 0x000fe4000000005e */
[----:B------:R-:W-:-:S08]  /*5f70*/  DMUL R92, R84, R92 ;  /* 0x0000005c545c7228 */ /* 0x000fd00000000000 */
[----:B------:R-:W-:-:S08]  /*5f80*/  DFMA R92, R94, R92, R84 ;  /* 0x0000005c5e5c722b */ /* 0x000fd00000000054 */
[----:B------:R-:W-:Y:S02]  /*5f90*/  DMUL R84, R82, R92 ;  /* 0x0000005c52547228 */ /* 0x000fe40000000000 */
[----:B------:R-:W-:-:S06]  /*5fa0*/  IADD3 R93, PT, PT, R93, -0x100000, RZ ;  /* 0xfff000005d5d7810 */ /* 0x000fcc0007ffe0ff */
[----:B------:R-:W-:-:S08]  /*5fb0*/  DFMA R94, R84, -R84, R82 ;  /* 0x80000054545e722b */ /* 0x000fd00000000052 */
[----:B------:R-:W-:-:S10]  /*5fc0*/  DFMA R84, R92, R94, R84 ;  /* 0x0000005e5c54722b */ /* 0x000fd40000000054 */
[----:B------:R-:W-:Y:S01]  /*5fd0*/  VIADD R85, R85, 0xfcb00000 ;  /* 0xfcb0000055557836 */ /* 0x000fe20000000000 */
[----:B------:R-:W-:Y:S06]  /*5fe0*/  BRA `(.L_x_111) ;  /* 0x0000000000047947 */ /* 0x000fec0003800000 */
.L_x_112:
[----:B------:R-:W-:-:S11]  /*5ff0*/  DADD R84, R82, R82 ;  /* 0x0000000052547229 */ /* 0x000fd60000000052 */
.L_x_111:
[----:B------:R-:W-:Y:S05]  /*6000*/  BSYNC.RECONVERGENT B1 ;  /* 0x0000000000017941 */ /* 0x000fea0003800200 */
.L_x_109:
[----:B------:R-:W-:Y:S01]  /*6010*/  HFMA2 R91, -RZ, RZ, 0, 0 ;  /* 0x00000000ff5b7431 */ /* 0x000fe200000001ff */
[----:B------:R-:W-:Y:S01]  /*6020*/  MOV R92, R84 ;  /* 0x00000054005c7202 */ /* 0x000fe20000000f00 */
[----:B------:R-:W-:Y:S02]  /*6030*/  IMAD.MOV.U32 R93, RZ, RZ, R85 ;  /* 0x000000ffff5d7224 */ /* 0x000fe400078e0055 */
[----:B------:R-:W-:Y:S05]  /*6040*/  RET.REL.NODEC R90 `(_Z5sobelPhS_Pijjt) ;  /* 0xffffff9c5aec7950 */ /* 0x000fea0003c3ffff */
.L_x_113:
[----:B------:R-:W-:-:S00]  /*6050*/  BRA `(.L_x_113) ;  /* 0xfffffffc00fc7947 */ /* 0x000fc0000383ffff */
[----:B------:R-:W-:-:S00]  /*6060*/  NOP ;  /* 0x0000000000007918 */ /* 0x000fc00000000000 */
        /* <DEDUP_REMOVED lines=9> */
.L_x_114:


//--------------------- .nv.shared._Z5sobelPhS_Pijjt --------------------------
	.section	.nv.shared._Z5sobelPhS_Pijjt,"aw",@nobits
	.sectionflags	@""
	.align	4
.nv.shared._Z5sobelPhS_Pijjt:
	.zero		1224


//--------------------- .nv.shared.reserved.0     --------------------------
	.section	.nv.shared.reserved.0,"aw",@nobits
	.weak		__nv_reservedSMEM_offset_0_alias
	.size		__nv_reservedSMEM_offset_0_alias, 0, 64
	.other		__nv_reservedSMEM_offset_0_alias,@"STO_CUDA_RESERVED_SHARED STV_DEFAULT"
__nv_reservedSMEM_offset_0_alias:
	.zero		0
	.zero		64


//--------------------- .nv.constant0._Z5sobelPhS_Pijjt --------------------------
	.section	.nv.constant0._Z5sobelPhS_Pijjt,"a",@progbits
	.sectionflags	@""
	.align	4
.nv.constant0._Z5sobelPhS_Pijjt:
	.zero		930


//--------------------- SYMBOLS --------------------------

	.type		.nv.reservedSmem.offset0,@object
	.size		.nv.reservedSmem.offset0,0x4
	.type		.nv.reservedSmem.cap,@object
	.size		.nv.reservedSmem.cap,0x4
